	.target	sm_100a

	.elftype	@"ET_EXEC"


//--------------------- .note.nv.tkinfo           --------------------------
	.section	.note.nv.tkinfo,"",@"SHT_NOTE"
	.sectionflags	@"SHF_NOTE_NV_TKINFO"
	.tkinfo
        /*0018*/ 	.word	0x00000081
        /*0030*/ 	.string	""
        /*0030*/ 	.string	"ptxas-blackwell"
        /*0030*/ 	.string	"Cuda compilation tools, release 12.9, V12.9.86"
        /*0030*/ 	.string	"Build cuda_12.9.r12.9/compiler.36037853_0"
        /*0030*/ 	.string	"-v  -suppress-debug-info  -lineinfo  -arch sm_100a "



//--------------------- .note.nv.cuver            --------------------------
	.section	.note.nv.cuver,"",@"SHT_NOTE"
	.sectionflags	@"SHF_NOTE_NV_CUVER"
        /*0018*/ 	.short	0x0001
        /*001a*/ 	.short	0x0064
        /*001c*/ 	.short	0x0001
        /*001e*/ 	.short	0x0000
        /*0020*/ 	.short	0x0001
        /*0022*/ 	.short	0x0000


//--------------------- .nv.info                  --------------------------
	.section	.nv.info,"",@"SHT_CUDA_INFO"
	.align	4


	//----- nvinfo : EIATTR_REGCOUNT
	.align		4
        /*0000*/ 	.byte	0x04, 0x2f
        /*0002*/ 	.short	(.L_4 - .L_3)
	.align		4
.L_3:
        /*0004*/ 	.word	index@(gluon_tcgen05)
        /*0008*/ 	.word	0x00000047


	//----- nvinfo : EIATTR_FRAME_SIZE
	.align		4
.L_4:
        /*000c*/ 	.byte	0x04, 0x11
        /*000e*/ 	.short	(.L_6 - .L_5)
	.align		4
.L_5:
        /*0010*/ 	.word	index@($__internal_2_$__cuda_sm10x_tcgen05_guardrail_trap_unallocated_columns_being_dealloced)
        /*0014*/ 	.word	0x00000000


	//----- nvinfo : EIATTR_FRAME_SIZE
	.align		4
.L_6:
        /*0018*/ 	.byte	0x04, 0x11
        /*001a*/ 	.short	(.L_8 - .L_7)
	.align		4
.L_7:
        /*001c*/ 	.word	index@($__internal_1_$__cuda_sm10x_tcgen05_guardrail_trap_phase_invalid_during_alloc)
        /*0020*/ 	.word	0x00000000


	//----- nvinfo : EIATTR_FRAME_SIZE
	.align		4
.L_8:
        /*0024*/ 	.byte	0x04, 0x11
        /*0026*/ 	.short	(.L_10 - .L_9)
	.align		4
.L_9:
        /*0028*/ 	.word	index@($__internal_0_$__cuda_sm10x_tcgen05_guardrail_trap_col_being_dealloced_not_returned_by_alloc)
        /*002c*/ 	.word	0x00000000


	//----- nvinfo : EIATTR_FRAME_SIZE
	.align		4
.L_10:
        /*0030*/ 	.byte	0x04, 0x11
        /*0032*/ 	.short	(.L_12 - .L_11)
	.align		4
.L_11:
        /*0034*/ 	.word	index@(gluon_tcgen05)
        /*0038*/ 	.word	0x00000000


	//----- nvinfo : EIATTR_MIN_STACK_SIZE
	.align		4
.L_12:
        /*003c*/ 	.byte	0x04, 0x12
        /*003e*/ 	.short	(.L_14 - .L_13)
	.align		4
.L_13:
        /*0040*/ 	.word	index@(gluon_tcgen05)
        /*0044*/ 	.word	0x00000000
.L_14:


//--------------------- .nv.info.gluon_tcgen05    --------------------------
	.section	.nv.info.gluon_tcgen05,"",@"SHT_CUDA_INFO"
	.sectionflags	@""
	.align	4


	//----- nvinfo : EIATTR_CUDA_API_VERSION
	.align		4
        /*0000*/ 	.byte	0x04, 0x37
        /*0002*/ 	.short	(.L_16 - .L_15)
.L_15:
        /*0004*/ 	.word	0x00000081


	//----- nvinfo : EIATTR_KPARAM_INFO
	.align		4
.L_16:
        /*0008*/ 	.byte	0x04, 0x17
        /*000a*/ 	.short	(.L_18 - .L_17)
.L_17:
        /*000c*/ 	.word	0x00000000
        /*0010*/ 	.short	0x000a
        /*0012*/ 	.short	0x0048
        /*0014*/ 	.byte	0x00, 0xf4, 0x21, 0x00


	//----- nvinfo : EIATTR_KPARAM_INFO
	.align		4
.L_18:
        /*0018*/ 	.byte	0x04, 0x17
        /*001a*/ 	.short	(.L_20 - .L_19)
.L_19:
        /*001c*/ 	.word	0x00000000
        /*0020*/ 	.short	0x0009
        /*0022*/ 	.short	0x0040
        /*0024*/ 	.byte	0x00, 0xf4, 0x21, 0x00


	//----- nvinfo : EIATTR_KPARAM_INFO
	.align		4
.L_20:
        /*0028*/ 	.byte	0x04, 0x17
        /*002a*/ 	.short	(.L_22 - .L_21)
.L_21:
        /*002c*/ 	.word	0x00000000
        /*0030*/ 	.short	0x0008
        /*0032*/ 	.short	0x0038
        /*0034*/ 	.byte	0x00, 0xf0, 0x21, 0x00


	//----- nvinfo : EIATTR_KPARAM_INFO
	.align		4
.L_22:
        /*0038*/ 	.byte	0x04, 0x17
        /*003a*/ 	.short	(.L_24 - .L_23)
.L_23:
        /*003c*/ 	.word	0x00000000
        /*0040*/ 	.short	0x0007
        /*0042*/ 	.short	0x0030
        /*0044*/ 	.byte	0x00, 0xf0, 0x21, 0x00


	//----- nvinfo : EIATTR_KPARAM_INFO
	.align		4
.L_24:
        /*0048*/ 	.byte	0x04, 0x17
        /*004a*/ 	.short	(.L_26 - .L_25)
.L_25:
        /*004c*/ 	.word	0x00000000
        /*0050*/ 	.short	0x0006
        /*0052*/ 	.short	0x0028
        /*0054*/ 	.byte	0x00, 0xf0, 0x21, 0x00


	//----- nvinfo : EIATTR_KPARAM_INFO
	.align		4
.L_26:
        /*0058*/ 	.byte	0x04, 0x17
        /*005a*/ 	.short	(.L_28 - .L_27)
.L_27:
        /*005c*/ 	.word	0x00000000
        /*0060*/ 	.short	0x0005
        /*0062*/ 	.short	0x0020
        /*0064*/ 	.byte	0x00, 0xf0, 0x11, 0x00


	//----- nvinfo : EIATTR_KPARAM_INFO
	.align		4
.L_28:
        /*0068*/ 	.byte	0x04, 0x17
        /*006a*/ 	.short	(.L_30 - .L_29)
.L_29:
        /*006c*/ 	.word	0x00000000
        /*0070*/ 	.short	0x0004
        /*0072*/ 	.short	0x001c
        /*0074*/ 	.byte	0x00, 0xf0, 0x11, 0x00


	//----- nvinfo : EIATTR_KPARAM_INFO
	.align		4
.L_30:
        /*0078*/ 	.byte	0x04, 0x17
        /*007a*/ 	.short	(.L_32 - .L_31)
.L_31:
        /*007c*/ 	.word	0x00000000
        /*0080*/ 	.short	0x0003
        /*0082*/ 	.short	0x0018
        /*0084*/ 	.byte	0x00, 0xf0, 0x11, 0x00


	//----- nvinfo : EIATTR_KPARAM_INFO
	.align		4
.L_32:
        /*0088*/ 	.byte	0x04, 0x17
        /*008a*/ 	.short	(.L_34 - .L_33)
.L_33:
        /*008c*/ 	.word	0x00000000
        /*0090*/ 	.short	0x0002
        /*0092*/ 	.short	0x0010
        /*0094*/ 	.byte	0x00, 0xf4, 0x21, 0x00


	//----- nvinfo : EIATTR_KPARAM_INFO
	.align		4
.L_34:
        /*0098*/ 	.byte	0x04, 0x17
        /*009a*/ 	.short	(.L_36 - .L_35)
.L_35:
        /*009c*/ 	.word	0x00000000
        /*00a0*/ 	.short	0x0001
        /*00a2*/ 	.short	0x0008
        /*00a4*/ 	.byte	0x00, 0xf4, 0x21, 0x00


	//----- nvinfo : EIATTR_KPARAM_INFO
	.align		4
.L_36:
        /*00a8*/ 	.byte	0x04, 0x17
        /*00aa*/ 	.short	(.L_38 - .L_37)
.L_37:
        /*00ac*/ 	.word	0x00000000
        /*00b0*/ 	.short	0x0000
        /*00b2*/ 	.short	0x0000
        /*00b4*/ 	.byte	0x00, 0xf4, 0x21, 0x00


	//----- nvinfo : EIATTR_AT_ENTRY_FRAGMENTS
	.align		4
.L_38:
        /*00b8*/ 	.byte	0x04, 0x4f
        /*00ba*/ 	.short	(.L_40 - .L_39)


	//   ....[0]....
.L_39:
        /*00bc*/ 	.word	0x00000004


	//----- nvinfo : EIATTR_RESERVED_SMEM_USED
	.align		4
.L_40:
        /*00c0*/ 	.byte	0x01, 0x41
	.zero		2


	//----- nvinfo : EIATTR_SPARSE_MMA_MASK
	.align		4
        /*00c4*/ 	.byte	0x03, 0x50
        /*00c6*/ 	.short	0x0000


	//----- nvinfo : EIATTR_TCGEN05_1CTA_USED
	.align		4
        /*00c8*/ 	.byte	0x01, 0x51
	.zero		2


	//----- nvinfo : EIATTR_MAXREG_COUNT
	.align		4
        /*00cc*/ 	.byte	0x03, 0x1b
        /*00ce*/ 	.short	0x00ff


	//----- nvinfo : EIATTR_NUM_BARRIERS
	.align		4
        /*00d0*/ 	.byte	0x02, 0x4c
        /*00d2*/ 	.byte	0x01
	.zero		1


	//----- nvinfo : EIATTR_INT_WARP_WIDE_INSTR_OFFSETS
	.align		4
        /*00d4*/ 	.byte	0x04, 0x31
        /*00d6*/ 	.short	(.L_42 - .L_41)


	//   ....[0]....
.L_41:
        /*00d8*/ 	.word	0x00001720


	//   ....[1]....
        /*00dc*/ 	.word	0x00001740


	//   ....[2]....
        /*00e0*/ 	.word	0x000017c0


	//   ....[3]....
        /*00e4*/ 	.word	0x00001b80


	//   ....[4]....
        /*00e8*/ 	.word	0x00001b90


	//   ....[5]....
        /*00ec*/ 	.word	0x00001ba0


	//   ....[6]....
        /*00f0*/ 	.word	0x00001bb0


	//   ....[7]....
        /*00f4*/ 	.word	0x00001ed0


	//   ....[8]....
        /*00f8*/ 	.word	0x00001ee0


	//   ....[9]....
        /*00fc*/ 	.word	0x00002060


	//   ....[10]....
        /*0100*/ 	.word	0x000020b0


	//   ....[11]....
        /*0104*/ 	.word	0x000020c0


	//   ....[12]....
        /*0108*/ 	.word	0x000020f0


	//   ....[13]....
        /*010c*/ 	.word	0x000023e0


	//   ....[14]....
        /*0110*/ 	.word	0x000023f0


	//   ....[15]....
        /*0114*/ 	.word	0x00002740


	//   ....[16]....
        /*0118*/ 	.word	0x00002750


	//   ....[17]....
        /*011c*/ 	.word	0x00002c40


	//   ....[18]....
        /*0120*/ 	.word	0x00002c90


	//----- nvinfo : EIATTR_COOP_GROUP_MASK_REGIDS
	.align		4
.L_42:
        /*0124*/ 	.byte	0x04, 0x29
        /*0126*/ 	.short	(.L_44 - .L_43)


	//   ....[0]....
.L_43:
        /*0128*/ 	.word	0xffffffff


	//   ....[1]....
        /*012c*/ 	.word	0xffffffff


	//   ....[2]....
        /*0130*/ 	.word	0xffffffff


	//   ....[3]....
        /*0134*/ 	.word	0xffffffff


	//   ....[4]....
        /*0138*/ 	.word	0xffffffff


	//   ....[5]....
        /*013c*/ 	.word	0xffffffff


	//   ....[6]....
        /*0140*/ 	.word	0xffffffff


	//   ....[7]....
        /*0144*/ 	.word	0xffffffff


	//   ....[8]....
        /*0148*/ 	.word	0xffffffff


	//   ....[9]....
        /*014c*/ 	.word	0xffffffff


	//----- nvinfo : EIATTR_COOP_GROUP_INSTR_OFFSETS
	.align		4
.L_44:
        /*0150*/ 	.byte	0x04, 0x28
        /*0152*/ 	.short	(.L_46 - .L_45)


	//   ....[0]....
.L_45:
        /*0154*/ 	.word	0x00000050


	//   ....[1]....
        /*0158*/ 	.word	0x00000310


	//   ....[2]....
        /*015c*/ 	.word	0x00000500


	//   ....[3]....
        /*0160*/ 	.word	0x000009c0


	//   ....[4]....
        /*0164*/ 	.word	0x00000b00


	//   ....[5]....
        /*0168*/ 	.word	0x00000fb0


	//   ....[6]....
        /*016c*/ 	.word	0x000010f0


	//   ....[7]....
        /*0170*/ 	.word	0x000015e0


	//   ....[8]....
        /*0174*/ 	.word	0x00002ad0


	//   ....[9]....
        /*0178*/ 	.word	0x00002d40


	//----- nvinfo : EIATTR_VRC_CTA_INIT_COUNT
	.align		4
.L_46:
        /*017c*/ 	.byte	0x02, 0x4a
        /*017e*/ 	.byte	0x80
	.zero		1


	//----- nvinfo : EIATTR_MBARRIER_INSTR_OFFSETS
	.align		4
        /*0180*/ 	.byte	0x04, 0x39
        /*0182*/ 	.short	(.L_48 - .L_47)


	//   ....[0]....
.L_47:
        /*0184*/ 	.word	0x000017e0
        /*0188*/ 	.word	0x000000ff
        /*018c*/ 	.word	0x00018000
        /*0190*/ 	.short	0x0100
        /*0192*/ 	.byte	0x08
	.zero		1


	//   ....[1]....
        /*0194*/ 	.word	0x000017f0
        /*0198*/ 	.word	0x000000ff
        /*019c*/ 	.word	0x00018020
        /*01a0*/ 	.short	0x0100
        /*01a2*/ 	.byte	0x08
	.zero		1


	//   ....[2]....
        /*01a4*/ 	.word	0x000018a0
        /*01a8*/ 	.word	0x000000ff
        /*01ac*/ 	.word	0x00018008
        /*01b0*/ 	.short	0x0100
        /*01b2*/ 	.byte	0x08
	.zero		1


	//   ....[3]....
        /*01b4*/ 	.word	0x000018b0
        /*01b8*/ 	.word	0x000000ff
        /*01bc*/ 	.word	0x00018028
        /*01c0*/ 	.short	0x0100
        /*01c2*/ 	.byte	0x08
	.zero		1


	//   ....[4]....
        /*01c4*/ 	.word	0x00001990
        /*01c8*/ 	.word	0x000000ff
        /*01cc*/ 	.word	0x00018010
        /*01d0*/ 	.short	0x0100
        /*01d2*/ 	.byte	0x08
	.zero		1


	//   ....[5]....
        /*01d4*/ 	.word	0x000019a0
        /*01d8*/ 	.word	0x000000ff
        /*01dc*/ 	.word	0x00018030
        /*01e0*/ 	.short	0x0100
        /*01e2*/ 	.byte	0x08
	.zero		1


	//   ....[6]....
        /*01e4*/ 	.word	0x00001ab0
        /*01e8*/ 	.word	0x000000ff
        /*01ec*/ 	.word	0x00018018
        /*01f0*/ 	.short	0x0100
        /*01f2*/ 	.byte	0x08
	.zero		1


	//   ....[7]....
        /*01f4*/ 	.word	0x00001ac0
        /*01f8*/ 	.word	0x000000ff
        /*01fc*/ 	.word	0x00018038
        /*0200*/ 	.short	0x0100
        /*0202*/ 	.byte	0x08
	.zero		1


	//   ....[8]....
        /*0204*/ 	.word	0x00001c90
        /*0208*/ 	.word	0x000000ff
        /*020c*/ 	.word	0x00018000
        /*0210*/ 	.short	0x010a
        /*0212*/ 	.byte	0x08
	.zero		1


	//   ....[9]....
        /*0214*/ 	.word	0x00001f30
        /*0218*/ 	.word	0x000000ff
        /*021c*/ 	.word	0x00018020
        /*0220*/ 	.short	0x010a
        /*0222*/ 	.byte	0x08
	.zero		1


	//   ....[10]....
        /*0224*/ 	.word	0x00002160
        /*0228*/ 	.word	0x000000ff
        /*022c*/ 	.word	0x00018000
        /*0230*/ 	.short	0x010a
        /*0232*/ 	.byte	0x1c
	.zero		1


	//   ....[11]....
        /*0234*/ 	.word	0x00002430
        /*0238*/ 	.word	0x000000ff
        /*023c*/ 	.word	0x00018020
        /*0240*/ 	.short	0x010a
        /*0242*/ 	.byte	0x1c
	.zero		1


	//   ....[12]....
        /*0244*/ 	.word	0x00002500
        /*0248*/ 	.word	0x000000ff
        /*024c*/ 	.word	0x00018000
        /*0250*/ 	.short	0x0108
        /*0252*/ 	.byte	0x08
	.zero		1


	//   ....[13]....
        /*0254*/ 	.word	0x00002510
        /*0258*/ 	.word	0x000000ff
        /*025c*/ 	.word	0x00018020
        /*0260*/ 	.short	0x0108
        /*0262*/ 	.byte	0x08
	.zero		1


	//   ....[14]....
        /*0264*/ 	.word	0x00002560
        /*0268*/ 	.word	0x000000ff
        /*026c*/ 	.word	0x00018008
        /*0270*/ 	.short	0x0108
        /*0272*/ 	.byte	0x08
	.zero		1


	//   ....[15]....
        /*0274*/ 	.word	0x00002570
        /*0278*/ 	.word	0x000000ff
        /*027c*/ 	.word	0x00018028
        /*0280*/ 	.short	0x0108
        /*0282*/ 	.byte	0x08
	.zero		1


	//   ....[16]....
        /*0284*/ 	.word	0x000025c0
        /*0288*/ 	.word	0x000000ff
        /*028c*/ 	.word	0x00018010
        /*0290*/ 	.short	0x0108
        /*0292*/ 	.byte	0x08
	.zero		1


	//   ....[17]....
        /*0294*/ 	.word	0x000025d0
        /*0298*/ 	.word	0x000000ff
        /*029c*/ 	.word	0x00018030
        /*02a0*/ 	.short	0x0108
        /*02a2*/ 	.byte	0x08
	.zero		1


	//   ....[18]....
        /*02a4*/ 	.word	0x00002620
        /*02a8*/ 	.word	0x000000ff
        /*02ac*/ 	.word	0x00018018
        /*02b0*/ 	.short	0x0108
        /*02b2*/ 	.byte	0x08
	.zero		1


	//   ....[19]....
        /*02b4*/ 	.word	0x00002630
        /*02b8*/ 	.word	0x000000ff
        /*02bc*/ 	.word	0x00018038
        /*02c0*/ 	.short	0x0108
        /*02c2*/ 	.byte	0x08
	.zero		1


	//   ....[20]....
        /*02c4*/ 	.word	0x00002d60
        /*02c8*/ 	.word	0x000000ff
        /*02cc*/ 	.word	0x00018000
        /*02d0*/ 	.short	0x010a
        /*02d2*/ 	.byte	0x08
	.zero		1


	//   ....[21]....
        /*02d4*/ 	.word	0x00002d90
        /*02d8*/ 	.word	0x000000ff
        /*02dc*/ 	.word	0x00018020
        /*02e0*/ 	.short	0x010a
        /*02e2*/ 	.byte	0x08
	.zero		1


	//   ....[22]....
        /*02e4*/ 	.word	0x00002dc0
        /*02e8*/ 	.word	0x000000ff
        /*02ec*/ 	.word	0x00018000
        /*02f0*/ 	.short	0x010a
        /*02f2*/ 	.byte	0x1c
	.zero		1


	//   ....[23]....
        /*02f4*/ 	.word	0x00002df0
        /*02f8*/ 	.word	0x000000ff
        /*02fc*/ 	.word	0x00018020
        /*0300*/ 	.short	0x010a
        /*0302*/ 	.byte	0x1c
	.zero		1


	//----- nvinfo : EIATTR_NUM_MBARRIERS
	.align		4
.L_48:
        /*0304*/ 	.byte	0x03, 0x38
        /*0306*/ 	.short	0x0008


	//----- nvinfo : EIATTR_EXIT_INSTR_OFFSETS
	.align		4
        /*0308*/ 	.byte	0x04, 0x1c
        /*030a*/ 	.short	(.L_50 - .L_49)


	//   ....[0]....
.L_49:
        /*030c*/ 	.word	0x00002d50


	//----- nvinfo : EIATTR_REQNTID
	.align		4
.L_50:
        /*0310*/ 	.byte	0x04, 0x10
        /*0312*/ 	.short	(.L_52 - .L_51)
.L_51:
        /*0314*/ 	.word	0x00000080
        /*0318*/ 	.word	0x00000001
        /*031c*/ 	.word	0x00000001


	//----- nvinfo : EIATTR_CRS_STACK_SIZE
	.align		4
.L_52:
        /*0320*/ 	.byte	0x04, 0x1e
        /*0322*/ 	.short	(.L_54 - .L_53)
.L_53:
        /*0324*/ 	.word	0x00000000


	//----- nvinfo : EIATTR_CBANK_PARAM_SIZE
	.align		4
.L_54:
        /*0328*/ 	.byte	0x03, 0x19
        /*032a*/ 	.short	0x0050


	//----- nvinfo : EIATTR_PARAM_CBANK
	.align		4
        /*032c*/ 	.byte	0x04, 0x0a
        /*032e*/ 	.short	(.L_56 - .L_55)
	.align		4
.L_55:
        /*0330*/ 	.word	index@(.nv.constant0.gluon_tcgen05)
        /*0334*/ 	.short	0x0380
        /*0336*/ 	.short	0x0050


	//----- nvinfo : EIATTR_SW_WAR
	.align		4
.L_56:
        /*0338*/ 	.byte	0x04, 0x36
        /*033a*/ 	.short	(.L_58 - .L_57)
.L_57:
        /*033c*/ 	.word	0x00000008
.L_58:


//--------------------- .nv.compat                --------------------------
	.section	.nv.compat,"",@"SHT_CUDA_COMPAT_INFO"
	.align	4
        /*0000*/ 	.byte	0x02, 0x02, 0x02, 0x00, 0x02, 0x05, 0x05, 0x00, 0x02, 0x03, 0x03, 0x00, 0x02, 0x06, 0x01, 0x00


//--------------------- .nv.callgraph             --------------------------
	.section	.nv.callgraph,"",@"SHT_CUDA_CALLGRAPH"
	.align	4
	.sectionentsize	8
	.align		4
        /*0000*/ 	.word	0x00000000
	.align		4
        /*0004*/ 	.word	0xffffffff
	.align		4
        /*0008*/ 	.word	0x00000000
	.align		4
        /*000c*/ 	.word	0xfffffffe
	.align		4
        /*0010*/ 	.word	0x00000000
	.align		4
        /*0014*/ 	.word	0xfffffffd
	.align		4
        /*0018*/ 	.word	0x00000000
	.align		4
        /*001c*/ 	.word	0xfffffffc


//--------------------- .text.gluon_tcgen05       --------------------------
	.section	.text.gluon_tcgen05,"ax",@progbits
	.align	128
        .global         gluon_tcgen05
        .type           gluon_tcgen05,@function
        .size           gluon_tcgen05,(.L_x_85 - gluon_tcgen05)
        .other          gluon_tcgen05,@"STO_CUDA_ENTRY STV_DEFAULT"
gluon_tcgen05:
.text.gluon_tcgen05:
[----:B------:R-:W1:Y:S01]  /*0000*/  LDC R1, c[0x0][0x37c] ;  /* 0x0000df00ff017b82 */ /* 0x000e620000000800 */
[----:B------:R-:W2:Y:S02]  /*0010*/  S2R R0, SR_TID.X ;  /* 0x0000000000007919 */ /* 0x000ea40000002100 */
[----:B--2---:R-:W-:-:S13]  /*0020*/  ISETP.GE.U32.AND P2, PT, R0, 0x20, PT ;  /* 0x000000200000780c */ /* 0x004fda0003f46070 */
[----:B------:R-:W-:Y:S05]  /*0030*/  @P2 BRA `(.L_x_0) ;  /* 0x0000000000b82947 */ /* 0x000fea0003800000 */
[----:B------:R-:W2:Y:S01]  /*0040*/  S2UR UR6, SR_CgaCtaId ;  /* 0x00000000000679c3 */ /* 0x000ea20000008800 */
[----:B------:R-:W-:Y:S01]  /*0050*/  NOP ;  /* 0x0000000000007918 */ /* 0x000fe20000000000 */
[----:B------:R-:W-:Y:S02]  /*0060*/  UMOV UR4, 0x40 ;  /* 0x0000004000047882 */ /* 0x000fe40000000000 */
[----:B--2---:R-:W-:-:S09]  /*0070*/  ULEA UR4, UR6, UR4, 0x18 ;  /* 0x0000000406047291 */ /* 0x004fd2000f8ec0ff */
[----:B------:R-:W2:Y:S01]  /*0080*/  LDS.U8 R2, [UR4] ;  /* 0x00000004ff027984 */ /* 0x000ea20008000000 */
[----:B------:R-:W-:Y:S02]  /*0090*/  UMOV UR4, 0x400 ;  /* 0x0000040000047882 */ /* 0x000fe40000000000 */
[----:B------:R-:W-:Y:S01]  /*00a0*/  ULEA UR4, UR6, UR4, 0x18 ;  /* 0x0000000406047291 */ /* 0x000fe2000f8ec0ff */
[----:B--2---:R-:W-:-:S13]  /*00b0*/  ISETP.NE.AND P0, PT, R2, RZ, PT ;  /* 0x000000ff0200720c */ /* 0x004fda0003f05270 */
[----:B------:R-:W-:Y:S05]  /*00c0*/  @P0 BRA `(.L_x_1) ;  /* 0x00000000007c0947 */ /* 0x000fea0003800000 */
[----:B------:R-:W-:-:S13]  /*00d0*/  ELECT P0, URZ, PT ;  /* 0x0000000000ff782f */ /* 0x000fda0003800000 */
[----:B------:R-:W-:Y:S05]  /*00e0*/  @!P0 BRA `(.L_x_2) ;  /* 0x0000000000848947 */ /* 0x000fea0003800000 */
[----:B------:R-:W-:Y:S01]  /*00f0*/  UMOV UR5, 0x2 ;  /* 0x0000000200057882 */ /* 0x000fe20000000000 */
[----:B------:R-:W-:Y:S02]  /*0100*/  IMAD.MOV.U32 R5, RZ, RZ, 0x1 ;  /* 0x00000001ff057424 */ /* 0x000fe400078e00ff */
[----:B------:R-:W-:Y:S02]  /*0110*/  IMAD.MOV.U32 R3, RZ, RZ, 0x3 ;  /* 0x00000003ff037424 */ /* 0x000fe400078e00ff */
[----:B------:R-:W-:Y:S04]  /*0120*/  DEPBAR.LE SB2, 0x36 ;  /* 0x0000ad800000791a */ /* 0x000fe80000000000 */
[----:B------:R-:W2:Y:S02]  /*0130*/  UTCATOMSWS.FIND_AND_SET.ALIGN UP0, UR5, UR5 ;  /* 0x00000005000575e3 */ /* 0x000ea40008000800 */
[----:B--2---:R-:W-:-:S04]  /*0140*/  PLOP3.LUT P0, PT, PT, PT, UP0, 0x80, 0x8 ;  /* 0x000000000008781c */ /* 0x004fc80003f0f008 */
[----:B------:R-:W-:-:S04]  /*0150*/  SEL R2, RZ, 0xffffffff, !P0 ;  /* 0xffffffffff027807 */ /* 0x000fc80004000000 */
[----:B------:R-:W-:Y:S01]  /*0160*/  ISETP.NE.AND P0, PT, R2, RZ, PT ;  /* 0x000000ff0200720c */ /* 0x000fe20003f05270 */
[----:B------:R-:W-:-:S12]  /*0170*/  IMAD.U32 R2, RZ, RZ, UR5 ;  /* 0x00000005ff027e24 */ /* 0x000fd8000f8e00ff */
[----:B------:R-:W-:Y:S05]  /*0180*/  @P0 BRA `(.L_x_3) ;  /* 0x0000000000240947 */ /* 0x000fea0003800000 */
.L_x_4:
[----:B------:R-:W-:Y:S05]  /*0190*/  NANOSLEEP 0x64 ;  /* 0x000000640000795d */ /* 0x000fea0003800000 */
[----:B------:R-:W-:-:S05]  /*01a0*/  UMOV UR5, 0x2 ;  /* 0x0000000200057882 */ /* 0x000fca0000000000 */
[----:B------:R-:W-:Y:S04]  /*01b0*/  DEPBAR.LE SB2, 0x36 ;  /* 0x0000ad800000791a */ /* 0x000fe80000000000 */
[----:B------:R-:W2:Y:S02]  /*01c0*/  UTCATOMSWS.FIND_AND_SET.ALIGN UP0, UR5, UR5 ;  /* 0x00000005000575e3 */ /* 0x000ea40008000800 */
[----:B--2---:R-:W-:-:S04]  /*01d0*/  PLOP3.LUT P0, PT, PT, PT, UP0, 0x80, 0x8 ;  /* 0x000000000008781c */ /* 0x004fc80003f0f008 */
[----:B------:R-:W-:-:S04]  /*01e0*/  SEL R2, RZ, 0xffffffff, !P0 ;  /* 0xffffffffff027807 */ /* 0x000fc80004000000 */
[----:B------:R-:W-:Y:S01]  /*01f0*/  ISETP.NE.AND P0, PT, R2, RZ, PT ;  /* 0x000000ff0200720c */ /* 0x000fe20003f05270 */
[----:B------:R-:W-:-:S12]  /*0200*/  IMAD.U32 R2, RZ, RZ, UR5 ;  /* 0x00000005ff027e24 */ /* 0x000fd8000f8e00ff */
[----:B------:R-:W-:Y:S05]  /*0210*/  @!P0 BRA `(.L_x_4) ;  /* 0xfffffffc00dc8947 */ /* 0x000fea000383ffff */
.L_x_3:
[C---:B------:R-:W-:Y:S01]  /*0220*/  VIADD R4, R2.reuse, 0x10 ;  /* 0x0000001002047836 */ /* 0x040fe20000000000 */
[----:B------:R-:W-:Y:S01]  /*0230*/  UMOV UR5, 0x50 ;  /* 0x0000005000057882 */ /* 0x000fe20000000000 */
[----:B------:R-:W-:Y:S01]  /*0240*/  SHF.L.U32 R3, R3, R2, RZ ;  /* 0x0000000203037219 */ /* 0x000fe200000006ff */
[----:B------:R-:W-:Y:S01]  /*0250*/  ULEA UR5, UR6, UR5, 0x18 ;  /* 0x0000000506057291 */ /* 0x000fe2000f8ec0ff */
[----:B------:R-:W-:Y:S01]  /*0260*/  IMAD.SHL.U32 R2, R2, 0x20, RZ ;  /* 0x0000002002027824 */ /* 0x000fe200078e00ff */
[----:B------:R-:W-:-:S04]  /*0270*/  SHF.L.U32 R4, R5, R4, RZ ;  /* 0x0000000405047219 */ /* 0x000fc800000006ff */
[----:B------:R-:W-:-:S05]  /*0280*/  LOP3.LUT R3, R4, R3, RZ, 0xfc, !PT ;  /* 0x0000000304037212 */ /* 0x000fca00078efcff */
[----:B------:R2:W-:Y:S04]  /*0290*/  ATOMS.OR RZ, [UR5], R3 ;  /* 0x00000003ffff798c */ /* 0x0005e8000b000005 */
[----:B------:R2:W-:Y:S01]  /*02a0*/  STS [UR4], R2 ;  /* 0x00000002ff007988 */ /* 0x0005e20008000804 */
[----:B------:R-:W-:Y:S05]  /*02b0*/  BRA `(.L_x_2) ;  /* 0x0000000000107947 */ /* 0x000fea0003800000 */
.L_x_1:
[----:B------:R-:W-:Y:S01]  /*02c0*/  IMAD.MOV.U32 R3, RZ, RZ, -0x1 ;  /* 0xffffffffff037424 */ /* 0x000fe200078e00ff */
[----:B------:R-:W-:-:S04]  /*02d0*/  MOV R2, 0x300 ;  /* 0x0000030000027802 */ /* 0x000fc80000000f00 */
[----:B------:R2:W-:Y:S03]  /*02e0*/  STS [UR4], R3 ;  /* 0x00000003ff007988 */ /* 0x0005e60008000804 */
[----:B-12---:R-:W-:Y:S05]  /*02f0*/  CALL.REL.NOINC `($__internal_1_$__cuda_sm10x_tcgen05_guardrail_trap_phase_invalid_during_alloc) ;  /* 0x0000002800d47944 */ /* 0x006fea0003c00000 */
.L_x_2:
[----:B------:R-:W-:Y:S05]  /*0300*/  WARPSYNC.ALL ;  /* 0x0000000000007948 */ /* 0x000fea0003800000 */
[----:B------:R-:W-:Y:S01]  /*0310*/  NOP ;  /* 0x0000000000007918 */ /* 0x000fe20000000000 */
.L_x_0:
[----:B------:R-:W3:Y:S08]  /*0320*/  S2UR UR4, SR_CgaCtaId ;  /* 0x00000000000479c3 */ /* 0x000ef00000008800 */
[----:B------:R-:W-:Y:S01]  /*0330*/  BAR.SYNC.DEFER_BLOCKING 0x0 ;  /* 0x0000000000007b1d */ /* 0x000fe20000010000 */
[----:B------:R-:W-:-:S05]  /*0340*/  LOP3.LUT R68, R0, 0x7f, RZ, 0xc0, !PT ;  /* 0x0000007f00447812 */ /* 0x000fca00078ec0ff */
[----:B------:R-:W-:Y:S02]  /*0350*/  UMOV UR8, 0x400 ;  /* 0x0000040000087882 */ /* 0x000fe40000000000 */
[----:B--2---:R-:W2:Y:S08]  /*0360*/  LDC R3, c[0x0][0x398] ;  /* 0x0000e600ff037b82 */ /* 0x004eb00000000800 */
[----:B------:R-:W4:Y:S01]  /*0370*/  LDC R12, c[0x0][0x3a0] ;  /* 0x0000e800ff0c7b82 */ /* 0x000f220000000800 */
[----:B---3--:R-:W-:-:S07]  /*0380*/  ULEA UR8, UR4, UR8, 0x18 ;  /* 0x0000000804087291 */ /* 0x008fce000f8ec0ff */
[----:B------:R-:W3:Y:S02]  /*0390*/  S2UR UR9, SR_CTAID.Y ;  /* 0x00000000000979c3 */ /* 0x000ee40000002600 */
[----:B------:R-:W5:Y:S06]  /*03a0*/  LDS R4, [UR8] ;  /* 0x00000008ff047984 */ /* 0x000f6c0008000800 */
[----:B------:R-:W-:Y:S06]  /*03b0*/  BAR.SYNC.DEFER_BLOCKING 0x0 ;  /* 0x0000000000007b1d */ /* 0x000fec0000010000 */
[----:B------:R-:W-:Y:S05]  /*03c0*/  @P2 BRA `(.L_x_5) ;  /* 0x0000000000182947 */ /* 0x000fea0003800000 */
[----:B------:R-:W-:Y:S01]  /*03d0*/  ELECT P0, URZ, PT ;  /* 0x0000000000ff782f */ /* 0x000fe20003800000 */
[----:B------:R-:W-:Y:S01]  /*03e0*/  IMAD.MOV.U32 R2, RZ, RZ, 0x1 ;  /* 0x00000001ff027424 */ /* 0x000fe200078e00ff */
[----:B------:R-:W-:Y:S01]  /*03f0*/  UMOV UR5, 0x40 ;  /* 0x0000004000057882 */ /* 0x000fe20000000000 */
[----:B------:R-:W-:Y:S01]  /*0400*/  UVIRTCOUNT.DEALLOC.SMPOOL 0x80 ;  /* 0x000000800000784c */ /* 0x000fe20000000000 */
[----:B------:R-:W-:-:S09]  /*0410*/  ULEA UR5, UR4, UR5, 0x18 ;  /* 0x0000000504057291 */ /* 0x000fd2000f8ec0ff */
[----:B------:R5:W-:Y:S03]  /*0420*/  @P0 STS.U8 [UR5], R2 ;  /* 0x00000002ff000988 */ /* 0x000be60008000005 */
.L_x_5:
[----:B------:R-:W5:Y:S01]  /*0430*/  S2UR UR4, SR_CTAID.Z ;  /* 0x00000000000479c3 */ /* 0x000f620000002700 */
[----:B------:R-:W4:Y:S01]  /*0440*/  LDCU UR5, c[0x0][0x370] ;  /* 0x00006e00ff0577ac */ /* 0x000f220008000800 */
[C---:B------:R-:W-:Y:S01]  /*0450*/  ISETP.GE.U32.AND P0, PT, R68.reuse, 0x20, PT ;  /* 0x000000204400780c */ /* 0x040fe20003f06070 */
[----:B--2--5:R-:W-:Y:S01]  /*0460*/  VIADD R2, R3, 0xffffffff ;  /* 0xffffffff03027836 */ /* 0x024fe20000000000 */
[C---:B------:R-:W-:Y:S01]  /*0470*/  ISETP.NE.U32.AND P3, PT, R68.reuse, RZ, PT ;  /* 0x000000ff4400720c */ /* 0x040fe20003f65070 */
[----:B------:R-:W2:Y:S01]  /*0480*/  LDCU UR6, c[0x0][0x374] ;  /* 0x00006e80ff0677ac */ /* 0x000ea20008000800 */
[----:B------:R-:W-:Y:S01]  /*0490*/  LEA R13, R68, UR8, 0x2 ;  /* 0x00000008440d7c11 */ /* 0x000fe2000f8e10ff */
[----:B----4-:R-:W-:Y:S01]  /*04a0*/  VIADD R10, R12, 0xffffffff ;  /* 0xffffffff0c0a7836 */ /* 0x010fe20000000000 */
[----:B------:R-:W4:Y:S01]  /*04b0*/  S2UR UR7, SR_CTAID.X ;  /* 0x00000000000779c3 */ /* 0x000f220000002500 */
[----:B------:R-:W5:Y:S01]  /*04c0*/  LDCU.64 UR20, c[0x0][0x3c0] ;  /* 0x00007800ff1477ac */ /* 0x000f620008000a00 */
[----:B------:R-:W-:Y:S01]  /*04d0*/  R2UR UR23, R4 ;  /* 0x00000000041772ca */ /* 0x000fe200000e0000 */
[----:B------:R-:W-:Y:S04]  /*04e0*/  BSSY.RECONVERGENT B0, `(.L_x_6) ;  /* 0x0000011000007945 */ /* 0x000fe80003800200 */
[----:B------:R3:W-:Y:S01]  /*04f0*/  @!P0 STS [R13], RZ ;  /* 0x000000ff0d008388 */ /* 0x0007e20000000800 */
[----:B------:R-:W-:-:S03]  /*0500*/  NOP ;  /* 0x0000000000007918 */ /* 0x000fc60000000000 */
[----:B------:R3:W-:Y:S02]  /*0510*/  @!P3 STS [UR8+0x24], R2 ;  /* 0x00002402ff00b988 */ /* 0x0007e40008000808 */
[----:B--23--:R-:W-:Y:S02]  /*0520*/  UIMAD UR4, UR4, UR6, UR9 ;  /* 0x00000006040472a4 */ /* 0x00cfe4000f8e0209 */
[----:B------:R2:W-:Y:S02]  /*0530*/  @!P3 STS [UR8+0x20], R10 ;  /* 0x0000200aff00b988 */ /* 0x0005e40008000808 */
[----:B----4-:R-:W-:-:S04]  /*0540*/  UIMAD UR4, UR4, UR5, UR7 ;  /* 0x00000005040472a4 */ /* 0x010fc8000f8e0207 */
[----:B------:R-:W-:-:S04]  /*0550*/  UIMAD UR4, UR4, 0x180, URZ ;  /* 0x00000180040478a4 */ /* 0x000fc8000f8e02ff */
[----:B-----5:R-:W-:-:S04]  /*0560*/  UIADD3 UR24, UP0, UPT, UR4, UR20, URZ ;  /* 0x0000001404187290 */ /* 0x020fc8000ff1e0ff */
[----:B------:R-:W-:Y:S01]  /*0570*/  ULEA.HI.X.SX32 UR25, UR4, UR21, 0x1, UP0 ;  /* 0x0000001504197291 */ /* 0x000fe200080f0eff */
[----:B--2---:R-:W-:Y:S11]  /*0580*/  @P3 BRA `(.L_x_7) ;  /* 0x0000000000183947 */ /* 0x004ff60003800000 */
[----:B------:R-:W2:Y:S01]  /*0590*/  LDS R3, [UR8+0x8] ;  /* 0x00000808ff037984 */ /* 0x000ea20008000800 */
[----:B------:R-:W3:Y:S01]  /*05a0*/  LDC.64 R6, c[0x0][0x380] ;  /* 0x0000e000ff067b82 */ /* 0x000ee20000000a00 */
[----:B------:R-:W-:Y:S02]  /*05b0*/  IMAD.MOV.U32 R4, RZ, RZ, 0x70 ;  /* 0x00000070ff047424 */ /* 0x000fe400078e00ff */
[----:B---3--:R3:W-:Y:S03]  /*05c0*/  STS.64 [UR8], R6 ;  /* 0x00000006ff007988 */ /* 0x0087e60008000a08 */
[----:B--2---:R-:W-:-:S05]  /*05d0*/  LOP3.LUT R3, R3, 0x10, R4, 0xd8, !PT ;  /* 0x0000001003037812 */ /* 0x004fca00078ed804 */
[----:B------:R3:W-:Y:S02]  /*05e0*/  STS [UR8+0x8], R3 ;  /* 0x00000803ff007988 */ /* 0x0007e40008000808 */
.L_x_7:
[----:B------:R-:W-:Y:S05]  /*05f0*/  BSYNC.RECONVERGENT B0 ;  /* 0x0000000000007941 */ /* 0x000fea0003800200 */
.L_x_6:
[----:B------:R-:W-:Y:S04]  /*0600*/  BSSY.RECONVERGENT B0, `(.L_x_8) ;  /* 0x000000a000007945 */ /* 0x000fe80003800200 */
[----:B------:R-:W-:Y:S05]  /*0610*/  @P3 BRA `(.L_x_9) ;  /* 0x0000000000203947 */ /* 0x000fea0003800000 */
[----:B---3--:R-:W2:Y:S01]  /*0620*/  LDS R3, [UR8+0x34] ;  /* 0x00003408ff037984 */ /* 0x008ea20008000800 */
[----:B------:R-:W-:Y:S02]  /*0630*/  IMAD.MOV.U32 R4, RZ, RZ, 0x3f000000 ;  /* 0x3f000000ff047424 */ /* 0x000fe400078e00ff */
[----:B------:R-:W-:Y:S01]  /*0640*/  @!P3 IMAD.MOV.U32 R5, RZ, RZ, 0x7f ;  /* 0x0000007fff05b424 */ /* 0x000fe200078e00ff */
[----:B------:R-:W3:Y:S02]  /*0650*/  @!P3 LDS R6, [UR8+0x38] ;  /* 0x00003808ff06b984 */ /* 0x000ee40008000800 */
[----:B--2---:R-:W-:Y:S02]  /*0660*/  LOP3.LUT R3, R3, 0xff000000, R4, 0xb8, !PT ;  /* 0xff00000003037812 */ /* 0x004fe400078eb804 */
[----:B---3--:R-:W-:-:S03]  /*0670*/  @!P3 LOP3.LUT R4, R6, 0xff, R5, 0xb8, !PT ;  /* 0x000000ff0604b812 */ /* 0x008fc600078eb805 */
[----:B------:R2:W-:Y:S04]  /*0680*/  STS [UR8+0x34], R3 ;  /* 0x00003403ff007988 */ /* 0x0005e80008000808 */
[----:B------:R2:W-:Y:S02]  /*0690*/  @!P3 STS [UR8+0x38], R4 ;  /* 0x00003804ff00b988 */ /* 0x0005e40008000808 */
.L_x_9:
[----:B------:R-:W-:Y:S05]  /*06a0*/  BSYNC.RECONVERGENT B0 ;  /* 0x0000000000007941 */ /* 0x000fea0003800200 */
.L_x_8:
[----:B------:R-:W-:Y:S04]  /*06b0*/  BSSY.RECONVERGENT B0, `(.L_x_10) ;  /* 0x000000e000007945 */ /* 0x000fe80003800200 */
[----:B------:R-:W-:Y:S05]  /*06c0*/  @P3 BRA `(.L_x_11) ;  /* 0x0000000000303947 */ /* 0x000fea0003800000 */
[----:B--2---:R-:W2:Y:S01]  /*06d0*/  LDS R4, [UR8+0x34] ;  /* 0x00003408ff047984 */ /* 0x004ea20008000800 */
[----:B------:R-:W4:Y:S03]  /*06e0*/  LDC.64 R8, c[0x0][0x3a8] ;  /* 0x0000ea00ff087b82 */ /* 0x000f260000000a00 */
[----:B---3--:R-:W3:Y:S01]  /*06f0*/  LDS R3, [UR8+0x1c] ;  /* 0x00001c08ff037984 */ /* 0x008ee20008000800 */
[C---:B----4-:R-:W-:Y:S01]  /*0700*/  SHF.L.U64.HI R6, R8.reuse, 0x1, R9 ;  /* 0x0000000108067819 */ /* 0x050fe20000010209 */
[----:B------:R-:W-:-:S03]  /*0710*/  IMAD.SHL.U32 R5, R8, 0x2, RZ ;  /* 0x0000000208057824 */ /* 0x000fc600078e00ff */
[--C-:B------:R-:W-:Y:S02]  /*0720*/  SHF.R.U32.HI R8, RZ, 0x4, R6.reuse ;  /* 0x00000004ff087819 */ /* 0x100fe40000011606 */
[----:B------:R-:W-:-:S05]  /*0730*/  SHF.R.U64 R5, R5, 0x4, R6 ;  /* 0x0000000405057819 */ /* 0x000fca0000001206 */
[----:B------:R4:W-:Y:S01]  /*0740*/  STS [UR8+0xc], R5 ;  /* 0x00000c05ff007988 */ /* 0x0009e20008000808 */
[----:B--2---:R-:W-:Y:S02]  /*0750*/  LOP3.LUT R4, R4, 0x7, RZ, 0xb8, !PT ;  /* 0x0000000704047812 */ /* 0x004fe400078eb8ff */
[----:B---3--:R-:W-:-:S03]  /*0760*/  LOP3.LUT R3, R3, 0xf, R8, 0xb8, !PT ;  /* 0x0000000f03037812 */ /* 0x008fc600078eb808 */
[----:B------:R4:W-:Y:S04]  /*0770*/  STS [UR8+0x34], R4 ;  /* 0x00003404ff007988 */ /* 0x0009e80008000808 */
[----:B------:R4:W-:Y:S02]  /*0780*/  STS [UR8+0x1c], R3 ;  /* 0x00001c03ff007988 */ /* 0x0009e40008000808 */
.L_x_11:
[----:B------:R-:W-:Y:S05]  /*0790*/  BSYNC.RECONVERGENT B0 ;  /* 0x0000000000007941 */ /* 0x000fea0003800200 */
.L_x_10:
[----:B------:R-:W-:Y:S04]  /*07a0*/  BSSY.RECONVERGENT B1, `(.L_x_12) ;  /* 0x000001a000017945 */ /* 0x000fe80003800200 */
[----:B------:R-:W-:Y:S04]  /*07b0*/  BSSY.RELIABLE B0, `(.L_x_13) ;  /* 0x0000015000007945 */ /* 0x000fe80003800100 */
[----:B------:R-:W-:Y:S05]  /*07c0*/  @P3 BRA `(.L_x_14) ;  /* 0x0000000000203947 */ /* 0x000fea0003800000 */
[----:B--234-:R-:W2:Y:S02]  /*07d0*/  LDS R3, [UR8+0x34] ;  /* 0x00003408ff037984 */ /* 0x01cea40008000800 */
[----:B--2---:R-:W-:-:S05]  /*07e0*/  LOP3.LUT R3, R3, 0x38, RZ, 0xb8, !PT ;  /* 0x0000003803037812 */ /* 0x004fca00078eb8ff */
[----:B------:R2:W-:Y:S01]  /*07f0*/  STS [UR8+0x34], R3 ;  /* 0x00003403ff007988 */ /* 0x0005e20008000808 */
[----:B------:R-:W-:Y:S05]  /*0800*/  @P3 BRA `(.L_x_15) ;  /* 0x0000000000203947 */ /* 0x000fea0003800000 */
[----:B--2---:R-:W2:Y:S01]  /*0810*/  LDS R3, [UR8+0x8] ;  /* 0x00000808ff037984 */ /* 0x004ea20008000800 */
[----:B------:R-:W-:-:S05]  /*0820*/  IMAD.MOV.U32 R4, RZ, RZ, 0x780 ;  /* 0x00000780ff047424 */ /* 0x000fca00078e00ff */
[----:B--2---:R-:W-:-:S05]  /*0830*/  LOP3.LUT R3, R3, 0x300, R4, 0xd8, !PT ;  /* 0x0000030003037812 */ /* 0x004fca00078ed804 */
[----:B------:R5:W-:Y:S02]  /*0840*/  STS [UR8+0x8], R3 ;  /* 0x00000803ff007988 */ /* 0x000be40008000808 */
.L_x_14:
[----:B------:R-:W-:Y:S05]  /*0850*/  @P3 BRA `(.L_x_16) ;  /* 0x0000000000283947 */ /* 0x000fea0003800000 */
[----:B--2345:R-:W2:Y:S02]  /*0860*/  LDS R3, [UR8+0x8] ;  /* 0x00000808ff037984 */ /* 0x03cea40008000800 */
[----:B--2---:R-:W-:-:S05]  /*0870*/  LOP3.LUT R3, R3, 0x1800, RZ, 0xb8, !PT ;  /* 0x0000180003037812 */ /* 0x004fca00078eb8ff */
[----:B------:R3:W-:Y:S02]  /*0880*/  STS [UR8+0x8], R3 ;  /* 0x00000803ff007988 */ /* 0x0007e40008000808 */
.L_x_15:
[----:B------:R-:W-:Y:S05]  /*0890*/  @P3 BREAK.RELIABLE B0 ;  /* 0x0000000000003942 */ /* 0x000fea0003800100 */
[----:B------:R-:W-:Y:S05]  /*08a0*/  @P3 BRA `(.L_x_17) ;  /* 0x0000000000243947 */ /* 0x000fea0003800000 */
[----:B------:R-:W4:Y:S01]  /*08b0*/  LDS R4, [UR8+0x8] ;  /* 0x00000808ff047984 */ /* 0x000f220008000800 */
[----:B--23--:R-:W-:-:S05]  /*08c0*/  IMAD.MOV.U32 R3, RZ, RZ, 0x6000 ;  /* 0x00006000ff037424 */ /* 0x00cfca00078e00ff */
[----:B----4-:R-:W-:-:S04]  /*08d0*/  LOP3.LUT R3, R4, 0x6000, R3, 0xd8, !PT ;  /* 0x0000600004037812 */ /* 0x010fc800078ed803 */
[----:B------:R-:W-:-:S05]  /*08e0*/  LOP3.LUT R3, R3, 0x400000, RZ, 0xb8, !PT ;  /* 0x0040000003037812 */ /* 0x000fca00078eb8ff */
[----:B------:R2:W-:Y:S02]  /*08f0*/  STS [UR8+0x8], R3 ;  /* 0x00000803ff007988 */ /* 0x0005e40008000808 */
.L_x_16:
[----:B------:R-:W-:Y:S05]  /*0900*/  BSYNC.RELIABLE B0 ;  /* 0x0000000000007941 */ /* 0x000fea0003800100 */
.L_x_13:
[----:B--2345:R-:W2:Y:S02]  /*0910*/  @!P3 LDS R3, [UR8+0x8] ;  /* 0x00000808ff03b984 */ /* 0x03cea40008000800 */
[----:B--2---:R-:W-:-:S05]  /*0920*/  @!P3 LOP3.LUT R3, R3, 0x8000, RZ, 0xb8, !PT ;  /* 0x000080000303b812 */ /* 0x004fca00078eb8ff */
[----:B------:R4:W-:Y:S02]  /*0930*/  @!P3 STS [UR8+0x8], R3 ;  /* 0x00000803ff00b988 */ /* 0x0009e40008000808 */
.L_x_17:
[----:B------:R-:W-:Y:S05]  /*0940*/  BSYNC.RECONVERGENT B1 ;  /* 0x0000000000017941 */ /* 0x000fea0003800200 */
.L_x_12:
[----:B------:R-:W-:Y:S05]  /*0950*/  WARPSYNC.ALL ;  /* 0x0000000000007948 */ /* 0x000fea0003800000 */
[----:B------:R-:W-:Y:S01]  /*0960*/  NOP ;  /* 0x0000000000007918 */ /* 0x000fe20000000000 */
[----:B------:R-:W5:Y:S02]  /*0970*/  LDC R6, c[0x0][0x39c] ;  /* 0x0000e700ff067b82 */ /* 0x000f640000000800 */
[----:B-----5:R-:W-:Y:S01]  /*0980*/  VIADD R6, R6, 0xffffffff ;  /* 0xffffffff06067836 */ /* 0x020fe20000000000 */
[----:B------:R-:W-:Y:S06]  /*0990*/  @P0 BRA `(.L_x_18) ;  /* 0x0000000000300947 */ /* 0x000fec0003800000 */
[----:B--234-:R-:W2:Y:S01]  /*09a0*/  S2R R3, SR_LANEID ;  /* 0x0000000000037919 */ /* 0x01cea20000000000 */
[----:B------:R-:W-:Y:S05]  /*09b0*/  WARPSYNC.ALL ;  /* 0x0000000000007948 */ /* 0x000fea0003800000 */
[----:B------:R-:W-:Y:S01]  /*09c0*/  NOP ;  /* 0x0000000000007918 */ /* 0x000fe20000000000 */
[----:B--2---:R-:W-:-:S05]  /*09d0*/  IMAD.SHL.U32 R3, R3, 0x4, RZ ;  /* 0x0000000403037824 */ /* 0x004fca00078e00ff */
[----:B------:R-:W2:Y:S01]  /*09e0*/  LDS R7, [R3+UR8] ;  /* 0x0000000803077984 */ /* 0x000ea20008000800 */
[----:B------:R-:W-:-:S05]  /*09f0*/  IADD3 R4, P1, PT, R3, UR24, RZ ;  /* 0x0000001803047c10 */ /* 0x000fca000ff3e0ff */
[----:B------:R-:W-:-:S05]  /*0a00*/  IMAD.X R5, RZ, RZ, UR25, P1 ;  /* 0x00000019ff057e24 */ /* 0x000fca00088e06ff */
[----:B--2---:R5:W2:Y:S01]  /*0a10*/  ATOMG.E.EXCH.STRONG.GPU PT, RZ, [R4], R7 ;  /* 0x0000000704ff73a8 */ /* 0x004aa200041ee100 */
[----:B------:R-:W-:-:S04]  /*0a20*/  DEPBAR {5,4,3,2,1,0} ;  /* 0x0000003f0000791a */ /* 0x000fc80000000000 */
[----:B------:R-:W3:Y:S02]  /*0a30*/  CCTL.E.C.LDCU.IV.DEEP [UR24] ;  /* 0x0000000018007540 */ /* 0x000ee40009c08000 */
[----:B---3--:R5:W-:Y:S01]  /*0a40*/  UTMACCTL.IV [UR24] ;  /* 0x00000000180079b9 */ /* 0x008be20008000000 */
[----:B------:R-:W-:Y:S01]  /*0a50*/  NOP ;  /* 0x0000000000007918 */ /* 0x000fe20000000000 */
.L_x_18:
[----:B------:R-:W-:Y:S05]  /*0a60*/  @P0 BRA `(.L_x_19) ;  /* 0x00000000000c0947 */ /* 0x000fea0003800000 */
[----:B------:R0:W-:Y:S01]  /*0a70*/  UTMACMDFLUSH ;  /* 0x00000000000079b7 */ /* 0x0001e20000000000 */
[----:B------:R-:W-:Y:S05]  /*0a80*/  @P0 BRA `(.L_x_19) ;  /* 0x0000000000040947 */ /* 0x000fea0003800000 */
[----:B------:R-:W-:-:S04]  /*0a90*/  DEPBAR.LE SB0, 0x0 ;  /* 0x000080000000791a */ /* 0x000fc80000000000 */
.L_x_19:
[----:B------:R-:W-:Y:S05]  /*0aa0*/  WARPSYNC.ALL ;  /* 0x0000000000007948 */ /* 0x000fea0003800000 */
[----:B------:R-:W-:Y:S01]  /*0ab0*/  NOP ;  /* 0x0000000000007918 */ /* 0x000fe20000000000 */
[----:B--2---:R-:W-:Y:S06]  /*0ac0*/  BAR.SYNC.DEFER_BLOCKING 0x0 ;  /* 0x0000000000007b1d */ /* 0x004fec0000010000 */
[----:B------:R-:W-:Y:S02]  /*0ad0*/  BSSY.RECONVERGENT B1, `(.L_x_20) ;  /* 0x000000b000017945 */ /* 0x000fe40003800200 */
[----:B------:R-:W-:Y:S06]  /*0ae0*/  BAR.SYNC.DEFER_BLOCKING 0x0 ;  /* 0x0000000000007b1d */ /* 0x000fec0000010000 */
[----:B------:R2:W-:Y:S01]  /*0af0*/  @!P0 STS [R13], RZ ;  /* 0x000000ff0d008388 */ /* 0x0005e20000000800 */
[----:B------:R-:W-:Y:S01]  /*0b00*/  NOP ;  /* 0x0000000000007918 */ /* 0x000fe20000000000 */
[----:B------:R-:W-:Y:S05]  /*0b10*/  @P3 BRA `(.L_x_21) ;  /* 0x0000000000183947 */ /* 0x000fea0003800000 */
[----:B---34-:R-:W3:Y:S01]  /*0b20*/  LDS R3, [UR8+0x8] ;  /* 0x00000808ff037984 */ /* 0x018ee20008000800 */
[----:B------:R-:W4:Y:S01]  /*0b30*/  LDC.64 R8, c[0x0][0x388] ;  /* 0x0000e200ff087b82 */ /* 0x000f220000000a00 */
[----:B-----5:R-:W-:Y:S02]  /*0b40*/  IMAD.MOV.U32 R4, RZ, RZ, 0x70 ;  /* 0x00000070ff047424 */ /* 0x020fe400078e00ff */
[----:B----4-:R4:W-:Y:S03]  /*0b50*/  STS.64 [UR8], R8 ;  /* 0x00000008ff007988 */ /* 0x0109e60008000a08 */
[----:B---3--:R-:W-:-:S05]  /*0b60*/  LOP3.LUT R3, R3, 0x10, R4, 0xd8, !PT ;  /* 0x0000001003037812 */ /* 0x008fca00078ed804 */
[----:B------:R4:W-:Y:S02]  /*0b70*/  STS [UR8+0x8], R3 ;  /* 0x00000803ff007988 */ /* 0x0009e40008000808 */
.L_x_21:
[----:B-----5:R-:W-:Y:S05]  /*0b80*/  BSYNC.RECONVERGENT B1 ;  /* 0x0000000000017941 */ /* 0x020fea0003800200 */
.L_x_20:
[----:B------:R-:W-:Y:S04]  /*0b90*/  BSSY.RECONVERGENT B1, `(.L_x_22) ;  /* 0x000000a000017945 */ /* 0x000fe80003800200 */
[----:B------:R-:W-:Y:S05]  /*0ba0*/  @P3 BRA `(.L_x_23) ;  /* 0x0000000000203947 */ /* 0x000fea0003800000 */
[----:B---34-:R-:W3:Y:S01]  /*0bb0*/  LDS R3, [UR8+0x34] ;  /* 0x00003408ff037984 */ /* 0x018ee20008000800 */
[----:B------:R-:W-:Y:S02]  /*0bc0*/  IMAD.MOV.U32 R8, RZ, RZ, 0x3f000000 ;  /* 0x3f000000ff087424 */ /* 0x000fe400078e00ff */
[----:B------:R-:W-:Y:S01]  /*0bd0*/  @!P3 IMAD.MOV.U32 R4, RZ, RZ, 0x3f ;  /* 0x0000003fff04b424 */ /* 0x000fe200078e00ff */
[----:B------:R-:W4:Y:S02]  /*0be0*/  @!P3 LDS R5, [UR8+0x38] ;  /* 0x00003808ff05b984 */ /* 0x000f240008000800 */
[----:B---3--:R-:W-:Y:S02]  /*0bf0*/  LOP3.LUT R3, R3, 0xff000000, R8, 0xb8, !PT ;  /* 0xff00000003037812 */ /* 0x008fe400078eb808 */
[----:B----4-:R-:W-:-:S03]  /*0c00*/  @!P3 LOP3.LUT R4, R5, 0xff, R4, 0xb8, !PT ;  /* 0x000000ff0504b812 */ /* 0x010fc600078eb804 */
[----:B------:R5:W-:Y:S04]  /*0c10*/  STS [UR8+0x34], R3 ;  /* 0x00003403ff007988 */ /* 0x000be80008000808 */
[----:B------:R5:W-:Y:S02]  /*0c20*/  @!P3 STS [UR8+0x38], R4 ;  /* 0x00003804ff00b988 */ /* 0x000be40008000808 */
.L_x_23:
[----:B------:R-:W-:Y:S05]  /*0c30*/  BSYNC.RECONVERGENT B1 ;  /* 0x0000000000017941 */ /* 0x000fea0003800200 */
.L_x_22:
[----:B------:R-:W-:Y:S04]  /*0c40*/  BSSY.RECONVERGENT B1, `(.L_x_24) ;  /* 0x0000004000017945 */ /* 0x000fe80003800200 */
[----:B------:R-:W-:Y:S05]  /*0c50*/  @P3 BRA `(.L_x_25) ;  /* 0x0000000000083947 */ /* 0x000fea0003800000 */
[----:B------:R2:W-:Y:S04]  /*0c60*/  STS [UR8+0x24], R10 ;  /* 0x0000240aff007988 */ /* 0x0005e80008000808 */
[----:B------:R2:W-:Y:S02]  /*0c70*/  STS [UR8+0x20], R6 ;  /* 0x00002006ff007988 */ /* 0x0005e40008000808 */
.L_x_25:
[----:B------:R-:W-:Y:S05]  /*0c80*/  BSYNC.RECONVERGENT B1 ;  /* 0x0000000000017941 */ /* 0x000fea0003800200 */
.L_x_24:
[----:B------:R-:W-:Y:S04]  /*0c90*/  BSSY.RECONVERGENT B1, `(.L_x_26) ;  /* 0x000000e000017945 */ /* 0x000fe80003800200 */
[----:B------:R-:W-:Y:S05]  /*0ca0*/  @P3 BRA `(.L_x_27) ;  /* 0x0000000000303947 */ /* 0x000fea0003800000 */
[----:B-----5:R-:W5:Y:S01]  /*0cb0*/  LDS R4, [UR8+0x34] ;  /* 0x00003408ff047984 */ /* 0x020f620008000800 */
[----:B--2---:R-:W2:Y:S03]  /*0cc0*/  LDC.64 R10, c[0x0][0x3b0] ;  /* 0x0000ec00ff0a7b82 */ /* 0x004ea60000000a00 */
[----:B---34-:R-:W3:Y:S01]  /*0cd0*/  LDS R3, [UR8+0x1c] ;  /* 0x00001c08ff037984 */ /* 0x018ee20008000800 */
[C---:B--2---:R-:W-:Y:S01]  /*0ce0*/  SHF.L.U64.HI R8, R10.reuse, 0x1, R11 ;  /* 0x000000010a087819 */ /* 0x044fe2000001020b */
[----:B------:R-:W-:-:S03]  /*0cf0*/  IMAD.SHL.U32 R5, R10, 0x2, RZ ;  /* 0x000000020a057824 */ /* 0x000fc600078e00ff */
[--C-:B------:R-:W-:Y:S02]  /*0d00*/  SHF.R.U32.HI R10, RZ, 0x4, R8.reuse ;  /* 0x00000004ff0a7819 */ /* 0x100fe40000011608 */
[----:B------:R-:W-:-:S05]  /*0d10*/  SHF.R.U64 R5, R5, 0x4, R8 ;  /* 0x0000000405057819 */ /* 0x000fca0000001208 */
[----:B------:R2:W-:Y:S01]  /*0d20*/  STS [UR8+0xc], R5 ;  /* 0x00000c05ff007988 */ /* 0x0005e20008000808 */
[----:B-----5:R-:W-:Y:S02]  /*0d30*/  LOP3.LUT R4, R4, 0x7, RZ, 0xb8, !PT ;  /* 0x0000000704047812 */ /* 0x020fe400078eb8ff */
[----:B---3--:R-:W-:-:S03]  /*0d40*/  LOP3.LUT R3, R3, 0xf, R10, 0xb8, !PT ;  /* 0x0000000f03037812 */ /* 0x008fc600078eb80a */
[----:B------:R2:W-:Y:S04]  /*0d50*/  STS [UR8+0x34], R4 ;  /* 0x00003404ff007988 */ /* 0x0005e80008000808 */
[----:B------:R2:W-:Y:S02]  /*0d60*/  STS [UR8+0x1c], R3 ;  /* 0x00001c03ff007988 */ /* 0x0005e40008000808 */
.L_x_27:
[----:B------:R-:W-:Y:S05]  /*0d70*/  BSYNC.RECONVERGENT B1 ;  /* 0x0000000000017941 */ /* 0x000fea0003800200 */
.L_x_26:
[----:B------:R-:W-:Y:S04]  /*0d80*/  BSSY.RECONVERGENT B2, `(.L_x_28) ;  /* 0x000001a000027945 */ /* 0x000fe80003800200 */
[----:B------:R-:W-:Y:S04]  /*0d90*/  BSSY.RELIABLE B1, `(.L_x_29) ;  /* 0x0000015000017945 */ /* 0x000fe80003800100 */
[----:B------:R-:W-:Y:S05]  /*0da0*/  @P3 BRA `(.L_x_30) ;  /* 0x0000000000203947 */ /* 0x000fea0003800000 */
[----:B--2345:R-:W2:Y:S02]  /*0db0*/  LDS R3, [UR8+0x34] ;  /* 0x00003408ff037984 */ /* 0x03cea40008000800 */
[----:B--2---:R-:W-:-:S05]  /*0dc0*/  LOP3.LUT R3, R3, 0x38, RZ, 0xb8, !PT ;  /* 0x0000003803037812 */ /* 0x004fca00078eb8ff */
[----:B------:R2:W-:Y:S01]  /*0dd0*/  STS [UR8+0x34], R3 ;  /* 0x00003403ff007988 */ /* 0x0005e20008000808 */
[----:B------:R-:W-:Y:S05]  /*0de0*/  @P3 BRA `(.L_x_31) ;  /* 0x0000000000203947 */ /* 0x000fea0003800000 */
[----:B--2---:R-:W2:Y:S01]  /*0df0*/  LDS R3, [UR8+0x8] ;  /* 0x00000808ff037984 */ /* 0x004ea20008000800 */
[----:B------:R-:W-:-:S05]  /*0e00*/  IMAD.MOV.U32 R4, RZ, RZ, 0x780 ;  /* 0x00000780ff047424 */ /* 0x000fca00078e00ff */
[----:B--2---:R-:W-:-:S05]  /*0e10*/  LOP3.LUT R3, R3, 0x300, R4, 0xd8, !PT ;  /* 0x0000030003037812 */ /* 0x004fca00078ed804 */
[----:B------:R2:W-:Y:S02]  /*0e20*/  STS [UR8+0x8], R3 ;  /* 0x00000803ff007988 */ /* 0x0005e40008000808 */
.L_x_30:
[----:B------:R-:W-:Y:S05]  /*0e30*/  @P3 BRA `(.L_x_32) ;  /* 0x0000000000283947 */ /* 0x000fea0003800000 */
[----:B--2345:R-:W2:Y:S02]  /*0e40*/  LDS R3, [UR8+0x8] ;  /* 0x00000808ff037984 */ /* 0x03cea40008000800 */
[----:B--2---:R-:W-:-:S05]  /*0e50*/  LOP3.LUT R3, R3, 0x1800, RZ, 0xb8, !PT ;  /* 0x0000180003037812 */ /* 0x004fca00078eb8ff */
[----:B------:R3:W-:Y:S02]  /*0e60*/  STS [UR8+0x8], R3 ;  /* 0x00000803ff007988 */ /* 0x0007e40008000808 */
.L_x_31:
[----:B------:R-:W-:Y:S05]  /*0e70*/  @P3 BREAK.RELIABLE B1 ;  /* 0x0000000000013942 */ /* 0x000fea0003800100 */
[----:B------:R-:W-:Y:S05]  /*0e80*/  @P3 BRA `(.L_x_33) ;  /* 0x0000000000243947 */ /* 0x000fea0003800000 */
[----:B--23--:R-:W2:Y:S01]  /*0e90*/  LDS R3, [UR8+0x8] ;  /* 0x00000808ff037984 */ /* 0x00cea20008000800 */
[----:B------:R-:W-:-:S05]  /*0ea0*/  IMAD.MOV.U32 R4, RZ, RZ, 0x6000 ;  /* 0x00006000ff047424 */ /* 0x000fca00078e00ff */
[----:B--2---:R-:W-:-:S04]  /*0eb0*/  LOP3.LUT R3, R3, 0x6000, R4, 0xd8, !PT ;  /* 0x0000600003037812 */ /* 0x004fc800078ed804 */
[----:B------:R-:W-:-:S05]  /*0ec0*/  LOP3.LUT R3, R3, 0x400000, RZ, 0xb8, !PT ;  /* 0x0040000003037812 */ /* 0x000fca00078eb8ff */
[----:B------:R2:W-:Y:S02]  /*0ed0*/  STS [UR8+0x8], R3 ;  /* 0x00000803ff007988 */ /* 0x0005e40008000808 */
.L_x_32:
[----:B------:R-:W-:Y:S05]  /*0ee0*/  BSYNC.RELIABLE B1 ;  /* 0x0000000000017941 */ /* 0x000fea0003800100 */
.L_x_29:
[----:B--2345:R-:W2:Y:S02]  /*0ef0*/  @!P3 LDS R3, [UR8+0x8] ;  /* 0x00000808ff03b984 */ /* 0x03cea40008000800 */
[----:B--2---:R-:W-:-:S05]  /*0f00*/  @!P3 LOP3.LUT R3, R3, 0x8000, RZ, 0xb8, !PT ;  /* 0x000080000303b812 */ /* 0x004fca00078eb8ff */
[----:B------:R4:W-:Y:S02]  /*0f10*/  @!P3 STS [UR8+0x8], R3 ;  /* 0x00000803ff00b988 */ /* 0x0009e40008000808 */
.L_x_33:
[----:B------:R-:W-:Y:S05]  /*0f20*/  BSYNC.RECONVERGENT B2 ;  /* 0x0000000000027941 */ /* 0x000fea0003800200 */
.L_x_28:
[----:B------:R-:W-:Y:S05]  /*0f30*/  WARPSYNC.ALL ;  /* 0x0000000000007948 */ /* 0x000fea0003800000 */
[----:B------:R-:W-:Y:S01]  /*0f40*/  NOP ;  /* 0x0000000000007918 */ /* 0x000fe20000000000 */
[----:B------:R-:W-:-:S04]  /*0f50*/  UIADD3 UR5, UPT, UPT, UR4, 0x80, URZ ;  /* 0x0000008004057890 */ /* 0x000fc8000fffe0ff */
[----:B------:R-:W-:-:S04]  /*0f60*/  UIADD3 UR26, UP0, UPT, UR5, UR20, URZ ;  /* 0x00000014051a7290 */ /* 0x000fc8000ff1e0ff */
[----:B------:R-:W-:Y:S01]  /*0f70*/  ULEA.HI.X.SX32 UR27, UR5, UR21, 0x1, UP0 ;  /* 0x00000015051b7291 */ /* 0x000fe200080f0eff */
[----:B------:R-:W-:Y:S11]  /*0f80*/  @P0 BRA `(.L_x_34) ;  /* 0x0000000000300947 */ /* 0x000ff60003800000 */
        /* <DEDUP_REMOVED lines=12> */
.L_x_34:
[----:B------:R-:W-:Y:S05]  /*1050*/  @P0 BRA `(.L_x_35) ;  /* 0x00000000000c0947 */ /* 0x000fea0003800000 */
[----:B------:R0:W-:Y:S01]  /*1060*/  UTMACMDFLUSH ;  /* 0x00000000000079b7 */ /* 0x0001e20000000000 */
[----:B------:R-:W-:Y:S05]  /*1070*/  @P0 BRA `(.L_x_35) ;  /* 0x0000000000040947 */ /* 0x000fea0003800000 */
[----:B------:R-:W-:-:S04]  /*1080*/  DEPBAR.LE SB0, 0x0 ;  /* 0x000080000000791a */ /* 0x000fc80000000000 */
.L_x_35:
        /* <DEDUP_REMOVED lines=8> */
[----:B---345:R-:W3:Y:S01]  /*1110*/  LDS R3, [UR8+0x8] ;  /* 0x00000808ff037984 */ /* 0x038ee20008000800 */
[----:B------:R-:W4:Y:S01]  /*1120*/  LDC.64 R8, c[0x0][0x390] ;  /* 0x0000e400ff087b82 */ /* 0x000f220000000a00 */
[----:B------:R-:W-:Y:S02]  /*1130*/  IMAD.MOV.U32 R4, RZ, RZ, 0x70 ;  /* 0x00000070ff047424 */ /* 0x000fe400078e00ff */
[----:B----4-:R4:W-:Y:S03]  /*1140*/  STS.64 [UR8], R8 ;  /* 0x00000008ff007988 */ /* 0x0109e60008000a08 */
[----:B---3--:R-:W-:-:S05]  /*1150*/  LOP3.LUT R3, R3, 0x10, R4, 0xd8, !PT ;  /* 0x0000001003037812 */ /* 0x008fca00078ed804 */
[----:B------:R4:W-:Y:S02]  /*1160*/  STS [UR8+0x8], R3 ;  /* 0x00000803ff007988 */ /* 0x0009e40008000808 */
.L_x_37:
[----:B-----5:R-:W-:Y:S05]  /*1170*/  BSYNC.RECONVERGENT B2 ;  /* 0x0000000000027941 */ /* 0x020fea0003800200 */
.L_x_36:
[----:B------:R-:W-:Y:S04]  /*1180*/  BSSY.RECONVERGENT B3, `(.L_x_38) ;  /* 0x0000011000037945 */ /* 0x000fe80003800200 */
[----:B------:R-:W-:Y:S04]  /*1190*/  BSSY.RELIABLE B2, `(.L_x_39) ;  /* 0x000000e000027945 */ /* 0x000fe80003800100 */
[----:B------:R-:W-:Y:S05]  /*11a0*/  @P3 BRA `(.L_x_40) ;  /* 0x0000000000243947 */ /* 0x000fea0003800000 */
[----:B---34-:R-:W3:Y:S01]  /*11b0*/  LDS R3, [UR8+0x34] ;  /* 0x00003408ff037984 */ /* 0x018ee20008000800 */
[----:B------:R-:W-:-:S05]  /*11c0*/  IMAD.MOV.U32 R4, RZ, RZ, 0x3f000000 ;  /* 0x3f000000ff047424 */ /* 0x000fca00078e00ff */
[----:B---3--:R-:W-:-:S05]  /*11d0*/  LOP3.LUT R3, R3, 0xff000000, R4, 0xb8, !PT ;  /* 0xff00000003037812 */ /* 0x008fca00078eb804 */
[----:B------:R3:W-:Y:S01]  /*11e0*/  STS [UR8+0x34], R3 ;  /* 0x00003403ff007988 */ /* 0x0007e20008000808 */
[----:B------:R-:W-:Y:S05]  /*11f0*/  @P3 BRA `(.L_x_41) ;  /* 0x00000000001c3947 */ /* 0x000fea0003800000 */
[----:B---3--:R-:W3:Y:S01]  /*1200*/  LDS R3, [UR8+0x38] ;  /* 0x00003808ff037984 */ /* 0x008ee20008000800 */
[----:B------:R-:W-:-:S05]  /*1210*/  IMAD.MOV.U32 R4, RZ, RZ, 0x7f ;  /* 0x0000007fff047424 */ /* 0x000fca00078e00ff */
[----:B---3--:R-:W-:-:S05]  /*1220*/  LOP3.LUT R3, R3, 0xff, R4, 0xb8, !PT ;  /* 0x000000ff03037812 */ /* 0x008fca00078eb804 */
[----:B------:R5:W-:Y:S02]  /*1230*/  STS [UR8+0x38], R3 ;  /* 0x00003803ff007988 */ /* 0x000be40008000808 */
.L_x_40:
[----:B------:R-:W-:Y:S05]  /*1240*/  @P3 BREAK.RELIABLE B2 ;  /* 0x0000000000023942 */ /* 0x000fea0003800100 */
[----:B------:R-:W-:Y:S05]  /*1250*/  @P3 BRA `(.L_x_42) ;  /* 0x00000000000c3947 */ /* 0x000fea0003800000 */
[----:B------:R2:W-:Y:S02]  /*1260*/  STS [UR8+0x20], R6 ;  /* 0x00002006ff007988 */ /* 0x0005e40008000808 */
.L_x_41:
[----:B------:R-:W-:Y:S05]  /*1270*/  BSYNC.RELIABLE B2 ;  /* 0x0000000000027941 */ /* 0x000fea0003800100 */
.L_x_39:
[----:B------:R2:W-:Y:S02]  /*1280*/  @!P3 STS [UR8+0x24], R2 ;  /* 0x00002402ff00b988 */ /* 0x0005e40008000808 */
.L_x_42:
[----:B------:R-:W-:Y:S05]  /*1290*/  BSYNC.RECONVERGENT B3 ;  /* 0x0000000000037941 */ /* 0x000fea0003800200 */
.L_x_38:
[----:B------:R-:W-:Y:S05]  /*12a0*/  WARPSYNC.ALL ;  /* 0x0000000000007948 */ /* 0x000fea0003800000 */
[----:B------:R-:W-:Y:S01]  /*12b0*/  NOP ;  /* 0x0000000000007918 */ /* 0x000fe20000000000 */
[----:B------:R-:W-:Y:S04]  /*12c0*/  BSSY.RECONVERGENT B3, `(.L_x_43) ;  /* 0x000000e000037945 */ /* 0x000fe80003800200 */
[----:B------:R-:W-:Y:S05]  /*12d0*/  @P3 BRA `(.L_x_44) ;  /* 0x0000000000303947 */ /* 0x000fea0003800000 */
[----:B---345:R-:W3:Y:S01]  /*12e0*/  LDS R3, [UR8+0x34] ;  /* 0x00003408ff037984 */ /* 0x038ee20008000800 */
[----:B------:R-:W4:Y:S03]  /*12f0*/  LDC.64 R4, c[0x0][0x3b8] ;  /* 0x0000ee00ff047b82 */ /* 0x000f260000000a00 */
[----:B--2---:R-:W2:Y:S01]  /*1300*/  LDS R2, [UR8+0x1c] ;  /* 0x00001c08ff027984 */ /* 0x004ea20008000800 */
[C---:B----4-:R-:W-:Y:S01]  /*1310*/  SHF.L.U64.HI R5, R4.reuse, 0x1, R5 ;  /* 0x0000000104057819 */ /* 0x050fe20000010205 */
[----:B------:R-:W-:-:S03]  /*1320*/  IMAD.SHL.U32 R4, R4, 0x2, RZ ;  /* 0x0000000204047824 */ /* 0x000fc600078e00ff */
[--C-:B------:R-:W-:Y:S02]  /*1330*/  SHF.R.U32.HI R7, RZ, 0x4, R5.reuse ;  /* 0x00000004ff077819 */ /* 0x100fe40000011605 */
[----:B------:R-:W-:-:S05]  /*1340*/  SHF.R.U64 R4, R4, 0x4, R5 ;  /* 0x0000000404047819 */ /* 0x000fca0000001205 */
[----:B------:R4:W-:Y:S01]  /*1350*/  STS [UR8+0xc], R4 ;  /* 0x00000c04ff007988 */ /* 0x0009e20008000808 */
[----:B---3--:R-:W-:Y:S02]  /*1360*/  LOP3.LUT R3, R3, 0x7, RZ, 0xb8, !PT ;  /* 0x0000000703037812 */ /* 0x008fe400078eb8ff */
[----:B--2---:R-:W-:-:S03]  /*1370*/  LOP3.LUT R2, R2, 0xf, R7, 0xb8, !PT ;  /* 0x0000000f02027812 */ /* 0x004fc600078eb807 */
[----:B------:R4:W-:Y:S04]  /*1380*/  STS [UR8+0x34], R3 ;  /* 0x00003403ff007988 */ /* 0x0009e80008000808 */
[----:B------:R4:W-:Y:S02]  /*1390*/  STS [UR8+0x1c], R2 ;  /* 0x00001c02ff007988 */ /* 0x0009e40008000808 */
.L_x_44:
[----:B------:R-:W-:Y:S05]  /*13a0*/  BSYNC.RECONVERGENT B3 ;  /* 0x0000000000037941 */ /* 0x000fea0003800200 */
.L_x_43:
[----:B------:R-:W-:Y:S04]  /*13b0*/  BSSY.RECONVERGENT B4, `(.L_x_45) ;  /* 0x000001a000047945 */ /* 0x000fe80003800200 */
[----:B------:R-:W-:Y:S04]  /*13c0*/  BSSY.RELIABLE B3, `(.L_x_46) ;  /* 0x0000015000037945 */ /* 0x000fe80003800100 */
[----:B------:R-:W-:Y:S05]  /*13d0*/  @P3 BRA `(.L_x_47) ;  /* 0x0000000000203947 */ /* 0x000fea0003800000 */
[----:B--2-4-:R-:W2:Y:S02]  /*13e0*/  LDS R2, [UR8+0x34] ;  /* 0x00003408ff027984 */ /* 0x014ea40008000800 */
[----:B--2---:R-:W-:-:S05]  /*13f0*/  LOP3.LUT R2, R2, 0x38, RZ, 0xb8, !PT ;  /* 0x0000003802027812 */ /* 0x004fca00078eb8ff */
[----:B------:R2:W-:Y:S01]  /*1400*/  STS [UR8+0x34], R2 ;  /* 0x00003402ff007988 */ /* 0x0005e20008000808 */
[----:B------:R-:W-:Y:S05]  /*1410*/  @P3 BRA `(.L_x_48) ;  /* 0x0000000000203947 */ /* 0x000fea0003800000 */
[----:B--2---:R-:W2:Y:S01]  /*1420*/  LDS R2, [UR8+0x8] ;  /* 0x00000808ff027984 */ /* 0x004ea20008000800 */
[----:B---3-5:R-:W-:-:S05]  /*1430*/  IMAD.MOV.U32 R3, RZ, RZ, 0x780 ;  /* 0x00000780ff037424 */ /* 0x028fca00078e00ff */
[----:B--2---:R-:W-:-:S05]  /*1440*/  LOP3.LUT R2, R2, 0x300, R3, 0xd8, !PT ;  /* 0x0000030002027812 */ /* 0x004fca00078ed803 */
[----:B------:R2:W-:Y:S02]  /*1450*/  STS [UR8+0x8], R2 ;  /* 0x00000802ff007988 */ /* 0x0005e40008000808 */
.L_x_47:
[----:B------:R-:W-:Y:S05]  /*1460*/  @P3 BRA `(.L_x_49) ;  /* 0x0000000000283947 */ /* 0x000fea0003800000 */
[----:B--2-4-:R-:W2:Y:S02]  /*1470*/  LDS R2, [UR8+0x8] ;  /* 0x00000808ff027984 */ /* 0x014ea40008000800 */
[----:B--2---:R-:W-:-:S05]  /*1480*/  LOP3.LUT R2, R2, 0x1800, RZ, 0xb8, !PT ;  /* 0x0000180002027812 */ /* 0x004fca00078eb8ff */
[----:B------:R4:W-:Y:S02]  /*1490*/  STS [UR8+0x8], R2 ;  /* 0x00000802ff007988 */ /* 0x0009e40008000808 */
.L_x_48:
[----:B------:R-:W-:Y:S05]  /*14a0*/  @P3 BREAK.RELIABLE B3 ;  /* 0x0000000000033942 */ /* 0x000fea0003800100 */
[----:B------:R-:W-:Y:S05]  /*14b0*/  @P3 BRA `(.L_x_50) ;  /* 0x0000000000243947 */ /* 0x000fea0003800000 */
[----:B--2-4-:R-:W2:Y:S01]  /*14c0*/  LDS R2, [UR8+0x8] ;  /* 0x00000808ff027984 */ /* 0x014ea20008000800 */
[----:B---3-5:R-:W-:-:S05]  /*14d0*/  IMAD.MOV.U32 R3, RZ, RZ, 0x6000 ;  /* 0x00006000ff037424 */ /* 0x028fca00078e00ff */
[----:B--2---:R-:W-:-:S04]  /*14e0*/  LOP3.LUT R2, R2, 0x6000, R3, 0xd8, !PT ;  /* 0x0000600002027812 */ /* 0x004fc800078ed803 */
[----:B------:R-:W-:-:S05]  /*14f0*/  LOP3.LUT R2, R2, 0x400000, RZ, 0xb8, !PT ;  /* 0x0040000002027812 */ /* 0x000fca00078eb8ff */
[----:B------:R2:W-:Y:S02]  /*1500*/  STS [UR8+0x8], R2 ;  /* 0x00000802ff007988 */ /* 0x0005e40008000808 */
.L_x_49:
[----:B------:R-:W-:Y:S05]  /*1510*/  BSYNC.RELIABLE B3 ;  /* 0x0000000000037941 */ /* 0x000fea0003800100 */
.L_x_46:
[----:B--2-4-:R-:W2:Y:S02]  /*1520*/  @!P3 LDS R2, [UR8+0x8] ;  /* 0x00000808ff02b984 */ /* 0x014ea40008000800 */
[----:B--2---:R-:W-:-:S05]  /*1530*/  @!P3 LOP3.LUT R2, R2, 0x8000, RZ, 0xb8, !PT ;  /* 0x000080000202b812 */ /* 0x004fca00078eb8ff */
[----:B------:R2:W-:Y:S02]  /*1540*/  @!P3 STS [UR8+0x8], R2 ;  /* 0x00000802ff00b988 */ /* 0x0005e40008000808 */
.L_x_50:
[----:B------:R-:W-:Y:S05]  /*1550*/  BSYNC.RECONVERGENT B4 ;  /* 0x0000000000047941 */ /* 0x000fea0003800200 */
.L_x_45:
[----:B------:R-:W-:Y:S05]  /*1560*/  WARPSYNC.ALL ;  /* 0x0000000000007948 */ /* 0x000fea0003800000 */
[----:B------:R-:W-:Y:S01]  /*1570*/  NOP ;  /* 0x0000000000007918 */ /* 0x000fe20000000000 */
[----:B------:R-:W-:-:S04]  /*1580*/  UIADD3 UR4, UPT, UPT, UR4, 0x100, URZ ;  /* 0x0000010004047890 */ /* 0x000fc8000fffe0ff */
[----:B------:R-:W-:-:S04]  /*1590*/  UIADD3 UR20, UP0, UPT, UR4, UR20, URZ ;  /* 0x0000001404147290 */ /* 0x000fc8000ff1e0ff */
[----:B------:R-:W-:Y:S01]  /*15a0*/  ULEA.HI.X.SX32 UR21, UR4, UR21, 0x1, UP0 ;  /* 0x0000001504157291 */ /* 0x000fe200080f0eff */
[----:B------:R-:W-:Y:S11]  /*15b0*/  @P0 BRA `(.L_x_51) ;  /* 0x0000000000300947 */ /* 0x000ff60003800000 */
[----:B--2-4-:R-:W2:Y:S01]  /*15c0*/  S2R R2, SR_LANEID ;  /* 0x0000000000027919 */ /* 0x014ea20000000000 */
[----:B------:R-:W-:Y:S05]  /*15d0*/  WARPSYNC.ALL ;  /* 0x0000000000007948 */ /* 0x000fea0003800000 */
[----:B------:R-:W-:Y:S01]  /*15e0*/  NOP ;  /* 0x0000000000007918 */ /* 0x000fe20000000000 */
[----:B--2---:R-:W-:-:S05]  /*15f0*/  IMAD.SHL.U32 R4, R2, 0x4, RZ ;  /* 0x0000000402047824 */ /* 0x004fca00078e00ff */
[----:B------:R-:W2:Y:S01]  /*1600*/  LDS R5, [R4+UR8] ;  /* 0x0000000804057984 */ /* 0x000ea20008000800 */
[----:B------:R-:W-:-:S05]  /*1610*/  IADD3 R2, P1, PT, R4, UR20, RZ ;  /* 0x0000001404027c10 */ /* 0x000fca000ff3e0ff */
[----:B---3-5:R-:W-:-:S05]  /*1620*/  IMAD.X R3, RZ, RZ, UR21, P1 ;  /* 0x00000015ff037e24 */ /* 0x028fca00088e06ff */
[----:B--2---:R2:W3:Y:S01]  /*1630*/  ATOMG.E.EXCH.STRONG.GPU PT, RZ, [R2], R5 ;  /* 0x0000000502ff73a8 */ /* 0x0044e200041ee100 */
[----:B------:R-:W-:-:S04]  /*1640*/  DEPBAR {5,4,3,2,1,0} ;  /* 0x0000003f0000791a */ /* 0x000fc80000000000 */
[----:B------:R-:W4:Y:S02]  /*1650*/  CCTL.E.C.LDCU.IV.DEEP [UR20] ;  /* 0x0000000014007540 */ /* 0x000f240009c08000 */
[----:B----4-:R2:W-:Y:S01]  /*1660*/  UTMACCTL.IV [UR20] ;  /* 0x00000000140079b9 */ /* 0x0105e20008000000 */
[----:B------:R-:W-:Y:S01]  /*1670*/  NOP ;  /* 0x0000000000007918 */ /* 0x000fe20000000000 */
.L_x_51:
[----:B------:R-:W-:Y:S05]  /*1680*/  @P0 BRA `(.L_x_52) ;  /* 0x00000000000c0947 */ /* 0x000fea0003800000 */
[----:B------:R0:W-:Y:S01]  /*1690*/  UTMACMDFLUSH ;  /* 0x00000000000079b7 */ /* 0x0001e20000000000 */
[----:B------:R-:W-:Y:S05]  /*16a0*/  @P0 BRA `(.L_x_52) ;  /* 0x0000000000040947 */ /* 0x000fea0003800000 */
[----:B------:R-:W-:-:S04]  /*16b0*/  DEPBAR.LE SB0, 0x0 ;  /* 0x000080000000791a */ /* 0x000fc80000000000 */
.L_x_52:
[----:B------:R-:W-:Y:S05]  /*16c0*/  WARPSYNC.ALL ;  /* 0x0000000000007948 */ /* 0x000fea0003800000 */
[----:B------:R-:W-:Y:S01]  /*16d0*/  NOP ;  /* 0x0000000000007918 */ /* 0x000fe20000000000 */
[----:B---3--:R-:W-:Y:S01]  /*16e0*/  BAR.SYNC.DEFER_BLOCKING 0x0 ;  /* 0x0000000000007b1d */ /* 0x008fe20000010000 */
[----:B--2-4-:R-:W-:Y:S01]  /*16f0*/  SHF.R.U32.HI R2, RZ, 0x5, R0 ;  /* 0x00000005ff027819 */ /* 0x014fe20000011600 */
[----:B------:R-:W-:-:S03]  /*1700*/  UIADD3 UR12, UPT, UPT, UR8, 0x18020, URZ ;  /* 0x00018020080c7890 */ /* 0x000fc6000fffe0ff */
[----:B------:R-:W-:Y:S01]  /*1710*/  R2UR UR22, R2 ;  /* 0x00000000021672ca */ /* 0x000fe200000e0000 */
[----:B------:R-:W-:Y:S01]  /*1720*/  VOTEU.ALL UP0, P3 ;  /* 0x0000000000ff7886 */ /* 0x000fe20001800000 */
[----:B------:R-:W-:Y:S01]  /*1730*/  UMOV UR4, 0x1 ;  /* 0x0000000100047882 */ /* 0x000fe20000000000 */
[----:B------:R-:W-:Y:S01]  /*1740*/  VOTEU.ALL UP1, P3 ;  /* 0x0000000000ff7886 */ /* 0x000fe20001820000 */
[----:B------:R-:W-:Y:S02]  /*1750*/  BSSY.RECONVERGENT B4, `(.L_x_53) ;  /* 0x0000018000047945 */ /* 0x000fe40003800200 */
[----:B------:R-:W-:-:S04]  /*1760*/  @!UP0 UIADD3 UR10, UPT, UPT, -UR4, 0x100000, URZ ;  /* 0x00100000040a8890 */ /* 0x000fc8000fffe1ff */
[----:B------:R-:W-:Y:S02]  /*1770*/  @!UP0 USHF.L.U32 UR11, UR10, 0xb, URZ ;  /* 0x0000000b0a0b8899 */ /* 0x000fe400080006ff */
[----:B------:R-:W-:Y:S02]  /*1780*/  @!UP0 USHF.L.U32 UR10, UR10, 0x1, URZ ;  /* 0x000000010a0a8899 */ /* 0x000fe400080006ff */
[----:B------:R-:W-:-:S04]  /*1790*/  @!UP0 UIADD3 UR4, UPT, UPT, -UR4, 0x100000, URZ ;  /* 0x0010000004048890 */ /* 0x000fc8000fffe1ff */
[----:B------:R-:W-:Y:S02]  /*17a0*/  @!UP0 USHF.L.U32 UR5, UR4, 0xb, URZ ;  /* 0x0000000b04058899 */ /* 0x000fe400080006ff */
[----:B------:R-:W-:Y:S01]  /*17b0*/  @!UP0 USHF.L.U32 UR4, UR4, 0x1, URZ ;  /* 0x0000000104048899 */ /* 0x000fe200080006ff */
[----:B------:R-:W-:Y:S01]  /*17c0*/  VOTEU.ALL UP0, P3 ;  /* 0x0000000000ff7886 */ /* 0x000fe20001800000 */
[----:B------:R-:W2:Y:S04]  /*17d0*/  FENCE.VIEW.ASYNC.S ;  /* 0x00000000000073c6 */ /* 0x000ea80000000000 */
[----:B--2---:R2:W3:Y:S06]  /*17e0*/  @!UP0 SYNCS.EXCH.64 URZ, [UR8+0x18000], UR10 ;  /* 0x0180000a08ff85b2 */ /* 0x0044ec0008000100 */
[----:B------:R2:W3:Y:S02]  /*17f0*/  @!UP1 SYNCS.EXCH.64 URZ, [UR8+0x18020], UR4 ;  /* 0x0180200408ff95b2 */ /* 0x0004e40008000100 */
[----:B---3--:R-:W-:Y:S06]  /*1800*/  BAR.SYNC.DEFER_BLOCKING 0x0 ;  /* 0x0000000000007b1d */ /* 0x008fec0000010000 */
[----:B------:R-:W-:Y:S05]  /*1810*/  @P3 BRA `(.L_x_54) ;  /* 0x00000000002c3947 */ /* 0x000fea0003800000 */
[----:B--2---:R-:W-:Y:S02]  /*1820*/  UMOV UR4, 0x1 ;  /* 0x0000000100047882 */ /* 0x004fe40000000000 */
[----:B------:R-:W-:-:S04]  /*1830*/  UIADD3 UR10, UPT, UPT, -UR4, 0x100000, URZ ;  /* 0x00100000040a7890 */ /* 0x000fc8000fffe1ff */
[----:B------:R-:W-:Y:S02]  /*1840*/  USHF.L.U32 UR11, UR10, 0xb, URZ ;  /* 0x0000000b0a0b7899 */ /* 0x000fe400080006ff */
[----:B------:R-:W-:Y:S02]  /*1850*/  USHF.L.U32 UR10, UR10, 0x1, URZ ;  /* 0x000000010a0a7899 */ /* 0x000fe400080006ff */
[----:B------:R-:W-:-:S04]  /*1860*/  UIADD3 UR4, UPT, UPT, -UR4, 0x100000, URZ ;  /* 0x0010000004047890 */ /* 0x000fc8000fffe1ff */
[----:B------:R-:W-:Y:S02]  /*1870*/  USHF.L.U32 UR5, UR4, 0xb, URZ ;  /* 0x0000000b04057899 */ /* 0x000fe400080006ff */
[----:B------:R-:W-:Y:S01]  /*1880*/  USHF.L.U32 UR4, UR4, 0x1, URZ ;  /* 0x0000000104047899 */ /* 0x000fe200080006ff */
[----:B------:R-:W2:Y:S03]  /*1890*/  FENCE.VIEW.ASYNC.S ;  /* 0x00000000000073c6 */ /* 0x000ea60000000000 */
[----:B--2---:R3:W4:Y:S08]  /*18a0*/  SYNCS.EXCH.64 URZ, [UR8+0x18008], UR10 ;  /* 0x0180080a08ff75b2 */ /* 0x0047300008000100 */
[----:B------:R3:W2:Y:S02]  /*18b0*/  SYNCS.EXCH.64 URZ, [UR8+0x18028], UR4 ;  /* 0x0180280408ff75b2 */ /* 0x0006a40008000100 */
[----:B---3--:R-:W-:Y:S01]  /*18c0*/  NOP ;  /* 0x0000000000007918 */ /* 0x008fe20000000000 */
.L_x_54:
[----:B--2---:R-:W-:Y:S05]  /*18d0*/  BSYNC.RECONVERGENT B4 ;  /* 0x0000000000047941 */ /* 0x004fea0003800200 */
.L_x_53:
[----:B----4-:R-:W-:Y:S06]  /*18e0*/  BAR.SYNC.DEFER_BLOCKING 0x0 ;  /* 0x0000000000007b1d */ /* 0x010fec0000010000 */
[----:B------:R-:W-:Y:S04]  /*18f0*/  BSSY.RECONVERGENT B4, `(.L_x_55) ;  /* 0x000000d000047945 */ /* 0x000fe80003800200 */
[----:B------:R-:W-:Y:S05]  /*1900*/  @P3 BRA `(.L_x_56) ;  /* 0x00000000002c3947 */ /* 0x000fea0003800000 */
[----:B------:R-:W-:Y:S02]  /*1910*/  UMOV UR4, 0x1 ;  /* 0x0000000100047882 */ /* 0x000fe40000000000 */
[----:B------:R-:W-:-:S04]  /*1920*/  UIADD3 UR10, UPT, UPT, -UR4, 0x100000, URZ ;  /* 0x00100000040a7890 */ /* 0x000fc8000fffe1ff */
[----:B------:R-:W-:Y:S02]  /*1930*/  USHF.L.U32 UR11, UR10, 0xb, URZ ;  /* 0x0000000b0a0b7899 */ /* 0x000fe400080006ff */
[----:B------:R-:W-:Y:S02]  /*1940*/  USHF.L.U32 UR10, UR10, 0x1, URZ ;  /* 0x000000010a0a7899 */ /* 0x000fe400080006ff */
[----:B------:R-:W-:-:S04]  /*1950*/  UIADD3 UR4, UPT, UPT, -UR4, 0x100000, URZ ;  /* 0x0010000004047890 */ /* 0x000fc8000fffe1ff */
[----:B------:R-:W-:Y:S02]  /*1960*/  USHF.L.U32 UR5, UR4, 0xb, URZ ;  /* 0x0000000b04057899 */ /* 0x000fe400080006ff */
[----:B------:R-:W-:Y:S01]  /*1970*/  USHF.L.U32 UR4, UR4, 0x1, URZ ;  /* 0x0000000104047899 */ /* 0x000fe200080006ff */
[----:B------:R-:W2:Y:S03]  /*1980*/  FENCE.VIEW.ASYNC.S ;  /* 0x00000000000073c6 */ /* 0x000ea60000000000 */
[----:B--2---:R2:W3:Y:S08]  /*1990*/  SYNCS.EXCH.64 URZ, [UR8+0x18010], UR10 ;  /* 0x0180100a08ff75b2 */ /* 0x0044f00008000100 */
[----:B------:R2:W4:Y:S01]  /*19a0*/  SYNCS.EXCH.64 URZ, [UR8+0x18030], UR4 ;  /* 0x0180300408ff75b2 */ /* 0x0005220008000100 */
[----:B------:R-:W-:Y:S01]  /*19b0*/  NOP ;  /* 0x0000000000007918 */ /* 0x000fe20000000000 */
.L_x_56:
[----:B--2---:R-:W-:Y:S05]  /*19c0*/  BSYNC.RECONVERGENT B4 ;  /* 0x0000000000047941 */ /* 0x004fea0003800200 */
.L_x_55:
[----:B---34-:R-:W-:Y:S01]  /*19d0*/  BAR.SYNC.DEFER_BLOCKING 0x0 ;  /* 0x0000000000007b1d */ /* 0x018fe20000010000 */
[----:B------:R-:W-:Y:S01]  /*19e0*/  USHF.L.U32 UR15, UR7, 0x7, URZ ;  /* 0x00000007070f7899 */ /* 0x000fe200080006ff */
[----:B------:R-:W-:Y:S01]  /*19f0*/  ISETP.GE.AND P0, PT, R12, 0x1, PT ;  /* 0x000000010c00780c */ /* 0x000fe20003f06270 */
[----:B------:R-:W-:-:S03]  /*1a00*/  USHF.L.U32 UR18, UR9, 0x6, URZ ;  /* 0x0000000609127899 */ /* 0x000fc600080006ff */
        /* <DEDUP_REMOVED lines=13> */
.L_x_58:
[----:B--2---:R-:W-:Y:S05]  /*1ae0*/  BSYNC.RECONVERGENT B4 ;  /* 0x0000000000047941 */ /* 0x004fea0003800200 */
.L_x_57:
[----:B------:R-:W-:Y:S05]  /*1af0*/  @!P0 BRA `(.L_x_59) ;  /* 0x0000000800748947 */ /* 0x000fea0003800000 */
[----:B---34-:R-:W-:Y:S01]  /*1b00*/  BAR.SYNC.DEFER_BLOCKING 0x0 ;  /* 0x0000000000007b1d */ /* 0x018fe20000010000 */
[----:B------:R-:W-:Y:S01]  /*1b10*/  @!P3 IMAD.MOV.U32 R2, RZ, RZ, 0x6000 ;  /* 0x00006000ff02b424 */ /* 0x000fe200078e00ff */
[----:B------:R-:W-:Y:S02]  /*1b20*/  ELECT P1, URZ, PT ;  /* 0x0000000000ff782f */ /* 0x000fe40003820000 */
[----:B------:R-:W-:Y:S02]  /*1b30*/  ELECT P0, URZ, PT ;  /* 0x0000000000ff782f */ /* 0x000fe40003800000 */
[C---:B------:R-:W-:Y:S01]  /*1b40*/  ISETP.LT.U32.AND P1, PT, R68.reuse, 0x20, P1 ;  /* 0x000000204400780c */ /* 0x040fe20000f21070 */
[----:B------:R-:W-:Y:S01]  /*1b50*/  UMOV UR11, UR15 ;  /* 0x0000000f000b7c82 */ /* 0x000fe20008000000 */
[----:B------:R-:W-:Y:S01]  /*1b60*/  ISETP.LT.U32.AND P0, PT, R68, 0x20, P0 ;  /* 0x000000204400780c */ /* 0x000fe20000701070 */
[----:B------:R-:W-:-:S10]  /*1b70*/  UIADD3 UR16, UPT, UPT, UR8, 0x10000, URZ ;  /* 0x0001000008107890 */ /* 0x000fd4000fffe0ff */
[----:B------:R-:W-:Y:S01]  /*1b80*/  VOTEU.ANY UP0, P1 ;  /* 0x0000000000ff7886 */ /* 0x000fe20000800100 */
[----:B------:R-:W-:Y:S01]  /*1b90*/  VOTEU.ANY UP2, P1 ;  /* 0x0000000000ff7886 */ /* 0x000fe20000840100 */
[----:B------:R-:W-:Y:S01]  /*1ba0*/  VOTEU.ANY UP1, P0 ;  /* 0x0000000000ff7886 */ /* 0x000fe20000020100 */
[----:B------:R-:W-:Y:S01]  /*1bb0*/  VOTEU.ANY UP3, P0 ;  /* 0x0000000000ff7886 */ /* 0x000fe20000060100 */
[----:B------:R2:W-:Y:S01]  /*1bc0*/  @!P3 SYNCS.ARRIVE.TRANS64 RZ, [UR8+0x18000], R2 ;  /* 0x01800002ffffb9a7 */ /* 0x0005e20008000008 */
[----:B------:R3:W-:Y:S06]  /*1bd0*/  MEMBAR.ALL.CTA ;  /* 0x0000000000007992 */ /* 0x0007ec0000008000 */
[----:B---3--:R-:W3:Y:S01]  /*1be0*/  FENCE.VIEW.ASYNC.S ;  /* 0x00000000000073c6 */ /* 0x008ee20000000000 */
[----:B------:R-:W-:Y:S01]  /*1bf0*/  @UP0 UIADD3 UR9, UPT, UPT, UR8, 0x18000, URZ ;  /* 0x0001800008090890 */ /* 0x000fe2000fffe0ff */
[----:B------:R-:W-:Y:S01]  /*1c00*/  @UP0 UMOV UR10, URZ ;  /* 0x000000ff000a0c82 */ /* 0x000fe20008000000 */
[----:B------:R-:W-:Y:S01]  /*1c10*/  @UP1 UIADD3 UR17, UPT, UPT, UR8, 0x18000, URZ ;  /* 0x0001800008111890 */ /* 0x000fe2000fffe0ff */
[----:B------:R-:W-:Y:S01]  /*1c20*/  @UP1 UMOV UR19, URZ ;  /* 0x000000ff00131c82 */ /* 0x000fe20008000000 */
[----:B------:R-:W-:Y:S01]  /*1c30*/  UISETP.NE.U32.AND UP0, UPT, UR22, URZ, UPT ;  /* 0x000000ff1600728c */ /* 0x000fe2000bf05070 */
[----:B---3--:R-:W-:Y:S06]  /*1c40*/  BAR.SYNC.DEFER_BLOCKING 0x0 ;  /* 0x0000000000007b1d */ /* 0x008fec0000010000 */
[----:B------:R2:W-:Y:S02]  /*1c50*/  @UP2 UTMALDG.2D [UR8], [UR24] ;  /* 0x00000008180025b4 */ /* 0x0005e40008008000 */
[----:B------:R-:W-:Y:S06]  /*1c60*/  BAR.SYNC.DEFER_BLOCKING 0x0 ;  /* 0x0000000000007b1d */ /* 0x000fec0000010000 */
[----:B------:R2:W-:Y:S02]  /*1c70*/  @UP3 UTMALDG.2D [UR16], [UR26] ;  /* 0x000000101a0035b4 */ /* 0x0005e40008008000 */
[----:B------:R-:W-:Y:S06]  /*1c80*/  BAR.SYNC.DEFER_BLOCKING 0x0 ;  /* 0x0000000000007b1d */ /* 0x000fec0000010000 */
[----:B------:R-:W3:Y:S02]  /*1c90*/  SYNCS.PHASECHK.TRANS64.TRYWAIT P0, [UR8+0x18000], RZ ;  /* 0x018000ffff0075a7 */ /* 0x000ee40008001108 */
[----:B--23--:R-:W-:Y:S05]  /*1ca0*/  @!P0 BRA `(.L_x_60) ;  /* 0x00000010002c8947 */ /* 0x00cfea0003800000 */
.L_x_78:
[----:B------:R-:W-:Y:S05]  /*1cb0*/  BRA.U UP0, `(.L_x_61) ;  /* 0x0000000100747547 */ /* 0x000fea000b800000 */
[----:B------:R-:W-:Y:S02]  /*1cc0*/  USHF.R.U32.HI UR6, URZ, 0x4, UR8 ;  /* 0x00000004ff067899 */ /* 0x000fe40008011608 */
[----:B------:R-:W-:Y:S02]  /*1cd0*/  USHF.R.U32.HI UR10, URZ, 0x4, UR16 ;  /* 0x00000004ff0a7899 */ /* 0x000fe40008011610 */
[----:B------:R-:W-:Y:S02]  /*1ce0*/  USGXT.U32 UR6, UR6, 0xe ;  /* 0x0000000e0606789a */ /* 0x000fe40008000000 */
[----:B------:R-:W-:Y:S02]  /*1cf0*/  USGXT.U32 UR10, UR10, 0xe ;  /* 0x0000000e0a0a789a */ /* 0x000fe40008000000 */
[----:B------:R-:W-:Y:S02]  /*1d00*/  UIADD3 UR32, UP0, UPT, UR6, 0x2, URZ ;  /* 0x0000000206207890 */ /* 0x000fe4000ff1e0ff */
[----:B------:R-:W-:Y:S01]  /*1d10*/  UIADD3 UR34, UP1, UPT, UR10, 0x80, URZ ;  /* 0x000000800a227890 */ /* 0x000fe2000ff3e0ff */
[----:B------:R-:W-:Y:S01]  /*1d20*/  UMOV UR4, URZ ;  /* 0x000000ff00047c82 */ /* 0x000fe20008000000 */
[----:B------:R-:W-:Y:S01]  /*1d30*/  UMOV UR5, URZ ;  /* 0x000000ff00057c82 */ /* 0x000fe20008000000 */
[----:B------:R-:W-:-:S02]  /*1d40*/  UIADD3.X UR33, UPT, UPT, UR4, 0x40004040, URZ, UP0, !UPT ;  /* 0x4000404004217890 */ /* 0x000fc400087fe4ff */
[----:B------:R-:W-:Y:S02]  /*1d50*/  UIADD3.X UR35, UPT, UPT, UR5, 0x40004040, URZ, UP1, !UPT ;  /* 0x4000404005237890 */ /* 0x000fe40008ffe4ff */
[----:B------:R-:W-:Y:S02]  /*1d60*/  UIADD3.64 UR4, UPT, UPT, UR32, 0x2, URZ ;  /* 0x0000000220047897 */ /* 0x000fe4000fffe0ff */
[----:B------:R-:W-:Y:S02]  /*1d70*/  UIADD3.64 UR16, UPT, UPT, UR34, 0x80, URZ ;  /* 0x0000008022107897 */ /* 0x000fe4000fffe0ff */
[----:B------:R-:W-:Y:S02]  /*1d80*/  UIADD3.64 UR28, UPT, UPT, UR32, 0x4, URZ ;  /* 0x00000004201c7897 */ /* 0x000fe4000fffe0ff */
[----:B------:R-:W-:Y:S01]  /*1d90*/  UIADD3.64 UR30, UPT, UPT, UR34, 0x100, URZ ;  /* 0x00000100221e7897 */ /* 0x000fe2000fffe0ff */
[----:B------:R-:W-:Y:S01]  /*1da0*/  UMOV UR36, 0x0 ;  /* 0x0000000000247882 */ /* 0x000fe20000000000 */
[----:B------:R-:W-:Y:S01]  /*1db0*/  UMOV UR37, 0x8110010 ;  /* 0x0811001000257882 */ /* 0x000fe20000000000 */
[----:B------:R-:W-:Y:S01]  /*1dc0*/  UMOV UR7, 0x40004040 ;  /* 0x4000404000077882 */ /* 0x000fe20000000000 */
[----:B------:R-:W-:Y:S01]  /*1dd0*/  UMOV UR11, 0x40004040 ;  /* 0x40004040000b7882 */ /* 0x000fe20000000000 */
[----:B------:R-:W-:Y:S01]  /*1de0*/  UMOV UR38, 0x0 ;  /* 0x0000000000267882 */ /* 0x000fe20000000000 */
[----:B------:R-:W-:Y:S01]  /*1df0*/  UMOV UR39, 0x8110010 ;  /* 0x0811001000277882 */ /* 0x000fe20000000000 */
[----:B------:R-:W-:Y:S01]  /*1e00*/  UMOV UR40, 0x0 ;  /* 0x0000000000287882 */ /* 0x000fe20000000000 */
[----:B------:R-:W-:Y:S01]  /*1e10*/  UMOV UR41, 0x8110010 ;  /* 0x0811001000297882 */ /* 0x000fe20000000000 */
[----:B------:R2:W-:Y:S01]  /*1e20*/  UTCHMMA gdesc[UR6], gdesc[UR10], tmem[UR23], tmem[UR36], idesc[UR37], !UPT ;  /* 0x00ff240a060075ea */ /* 0x0005e2000f800017 */
[----:B------:R-:W-:Y:S01]  /*1e30*/  UMOV UR42, 0x0 ;  /* 0x00000000002a7882 */ /* 0x000fe20000000000 */
[----:B------:R-:W-:Y:S01]  /*1e40*/  UMOV UR43, 0x8110010 ;  /* 0x08110010002b7882 */ /* 0x000fe20000000000 */
[----:B------:R2:W-:Y:S01]  /*1e50*/  UTCHMMA gdesc[UR32], gdesc[UR34], tmem[UR23], tmem[UR38], idesc[UR39], UPT ;  /* 0x00ff2622200075ea */ /* 0x0005e2000b800017 */
[----:B------:R2:W-:Y:S01]  /*1e60*/  UTCHMMA gdesc[UR4], gdesc[UR16], tmem[UR23], tmem[UR40], idesc[UR41], UPT ;  /* 0x00ff2810040075ea */ /* 0x0005e2000b800017 */
[----:B------:R2:W-:Y:S01]  /*1e70*/  UTCHMMA gdesc[UR28], gdesc[UR30], tmem[UR23], tmem[UR42], idesc[UR43], UPT ;  /* 0x00ff2a1e1c0075ea */ /* 0x0005e2000b800017 */
[----:B------:R-:W-:Y:S01]  /*1e80*/  NOP ;  /* 0x0000000000007918 */ /* 0x000fe20000000000 */
.L_x_61:
[----:B------:R-:W-:Y:S01]  /*1e90*/  ELECT P0, URZ, PT ;  /* 0x0000000000ff782f */ /* 0x000fe20003800000 */
[----:B--2---:R-:W-:Y:S01]  /*1ea0*/  UMOV UR4, UR12 ;  /* 0x0000000c00047c82 */ /* 0x004fe20008000000 */
[----:B------:R-:W-:Y:S02]  /*1eb0*/  UMOV UR5, URZ ;  /* 0x000000ff00057c82 */ /* 0x000fe40008000000 */
[----:B------:R-:W-:-:S13]  /*1ec0*/  ISETP.LT.U32.AND P0, PT, R68, 0x20, P0 ;  /* 0x000000204400780c */ /* 0x000fda0000701070 */
[----:B------:R-:W-:Y:S01]  /*1ed0*/  VOTEU.ANY UP0, P0 ;  /* 0x0000000000ff7886 */ /* 0x000fe20000000100 */
[----:B------:R-:W-:Y:S01]  /*1ee0*/  VOTEU.ANY UP1, P0 ;  /* 0x0000000000ff7886 */ /* 0x000fe20000020100 */
[----:B------:R-:W-:-:S03]  /*1ef0*/  ISETP.GE.U32.AND P0, PT, R12, 0x41, PT ;  /* 0x000000410c00780c */ /* 0x000fc60003f06070 */
[----:B------:R-:W-:Y:S02]  /*1f00*/  @UP0 UMOV UR4, UR4 ;  /* 0x0000000400040c82 */ /* 0x000fe40008000000 */
[----:B------:R2:W-:Y:S01]  /*1f10*/  @UP1 UTCBAR [UR4], URZ ;  /* 0x000000ff040013e9 */ /* 0x0005e200080000ff */
[----:B------:R-:W-:Y:S06]  /*1f20*/  BAR.SYNC.DEFER_BLOCKING 0x0 ;  /* 0x0000000000007b1d */ /* 0x000fec0000010000 */
[----:B------:R-:W3:Y:S02]  /*1f30*/  SYNCS.PHASECHK.TRANS64.TRYWAIT P1, [UR8+0x18020], RZ ;  /* 0x018020ffff0075a7 */ /* 0x000ee40008021108 */
[----:B--23--:R-:W-:Y:S05]  /*1f40*/  @!P1 BRA `(.L_x_62) ;  /* 0x0000000c00909947 */ /* 0x00cfea0003800000 */
.L_x_79:
[----:B------:R-:W-:Y:S01]  /*1f50*/  UMOV UR4, URZ ;  /* 0x000000ff00047c82 */ /* 0x000fe20008000000 */
[----:B------:R-:W-:Y:S05]  /*1f60*/  @!P0 BRA `(.L_x_59) ;  /* 0x0000000400588947 */ /* 0x000fea0003800000 */
[----:B------:R-:W2:Y:S01]  /*1f70*/  LDCU UR29, c[0x0][0x3a0] ;  /* 0x00007400ff1d77ac */ /* 0x000ea20008000800 */
[----:B------:R-:W-:Y:S01]  /*1f80*/  UMOV UR9, 0x1 ;  /* 0x0000000100097882 */ /* 0x000fe20000000000 */
[----:B------:R-:W-:-:S05]  /*1f90*/  UMOV UR14, 0x40 ;  /* 0x00000040000e7882 */ /* 0x000fca0000000000 */
.L_x_66:
[----:B------:R-:W-:Y:S01]  /*1fa0*/  BAR.SYNC.DEFER_BLOCKING 0x0 ;  /* 0x0000000000007b1d */ /* 0x000fe20000010000 */
[----:B------:R-:W-:Y:S01]  /*1fb0*/  ULEA UR28, UR9, UR8, 0x3 ;  /* 0x00000008091c7291 */ /* 0x000fe2000f8e18ff */
[----:B------:R-:W-:Y:S01]  /*1fc0*/  @!P3 IMAD.MOV.U32 R2, RZ, RZ, 0x6000 ;  /* 0x00006000ff02b424 */ /* 0x000fe200078e00ff */
[----:B------:R-:W-:Y:S01]  /*1fd0*/  ELECT P1, URZ, PT ;  /* 0x0000000000ff782f */ /* 0x000fe20003820000 */
[----:B------:R-:W-:-:S03]  /*1fe0*/  ULEA UR12, UR9, UR8, 0xe ;  /* 0x00000008090c7291 */ /* 0x000fc6000f8e70ff */
[----:B------:R-:W-:Y:S02]  /*1ff0*/  ISETP.LT.U32.AND P1, PT, R68, 0x20, P1 ;  /* 0x000000204400780c */ /* 0x000fe40000f21070 */
[----:B------:R-:W-:Y:S01]  /*2000*/  ELECT P0, URZ, PT ;  /* 0x0000000000ff782f */ /* 0x000fe20003800000 */
[----:B------:R-:W-:-:S03]  /*2010*/  ULEA UR16, UR9, UR8, 0xd ;  /* 0x0000000809107291 */ /* 0x000fc6000f8e68ff */
[----:B------:R-:W-:Y:S01]  /*2020*/  ISETP.LT.U32.AND P0, PT, R68, 0x20, P0 ;  /* 0x000000204400780c */ /* 0x000fe20000701070 */
[----:B------:R-:W-:Y:S01]  /*2030*/  UMOV UR19, UR14 ;  /* 0x0000000e00137c82 */ /* 0x000fe20008000000 */
[----:B------:R-:W-:Y:S02]  /*2040*/  UIADD3 UR16, UPT, UPT, UR16, 0x10000, URZ ;  /* 0x0001000010107890 */ /* 0x000fe4000fffe0ff */
[----:B------:R-:W-:-:S03]  /*2050*/  USHF.L.U32 UR5, UR4, 0x1f, URZ ;  /* 0x0000001f04057899 */ /* 0x000fc600080006ff */
[----:B------:R-:W-:Y:S01]  /*2060*/  VOTEU.ANY UP0, P1 ;  /* 0x0000000000ff7886 */ /* 0x000fe20000800100 */
[----:B------:R3:W-:Y:S01]  /*2070*/  @!P3 SYNCS.ARRIVE.TRANS64 RZ, [UR28+0x18000], R2 ;  /* 0x01800002ffffb9a7 */ /* 0x0007e2000800001c */
[----:B------:R4:W-:Y:S06]  /*2080*/  MEMBAR.ALL.CTA ;  /* 0x0000000000007992 */ /* 0x0009ec0000008000 */
[----:B----4-:R-:W4:Y:S01]  /*2090*/  FENCE.VIEW.ASYNC.S ;  /* 0x00000000000073c6 */ /* 0x010f220000000000 */
[----:B------:R-:W-:Y:S01]  /*20a0*/  @UP0 UIADD3 UR13, UPT, UPT, UR28, 0x18000, URZ ;  /* 0x000180001c0d0890 */ /* 0x000fe2000fffe0ff */
[----:B----4-:R-:W-:Y:S01]  /*20b0*/  VOTEU.ANY UP0, P1 ;  /* 0x0000000000ff7886 */ /* 0x010fe20000800100 */
[----:B------:R-:W-:Y:S01]  /*20c0*/  VOTEU.ANY UP1, P0 ;  /* 0x0000000000ff7886 */ /* 0x000fe20000020100 */
[----:B---3--:R-:W-:-:S04]  /*20d0*/  IMAD.U32 R2, RZ, RZ, UR5 ;  /* 0x00000005ff027e24 */ /* 0x008fc8000f8e00ff */
[----:B------:R-:W-:Y:S01]  /*20e0*/  @UP1 UIADD3 UR17, UPT, UPT, UR28, 0x18000, URZ ;  /* 0x000180001c111890 */ /* 0x000fe2000fffe0ff */
[----:B------:R-:W-:Y:S01]  /*20f0*/  VOTEU.ANY UP1, P0 ;  /* 0x0000000000ff7886 */ /* 0x000fe20000020100 */
[----:B------:R-:W-:Y:S06]  /*2100*/  BAR.SYNC.DEFER_BLOCKING 0x0 ;  /* 0x0000000000007b1d */ /* 0x000fec0000010000 */
[----:B------:R3:W-:Y:S01]  /*2110*/  @UP0 UTMALDG.2D [UR12], [UR24] ;  /* 0x0000000c180005b4 */ /* 0x0007e20008008000 */
[----:B------:R-:W-:Y:S01]  /*2120*/  UISETP.NE.U32.AND UP0, UPT, UR22, URZ, UPT ;  /* 0x000000ff1600728c */ /* 0x000fe2000bf05070 */
[----:B------:R-:W-:Y:S06]  /*2130*/  BAR.SYNC.DEFER_BLOCKING 0x0 ;  /* 0x0000000000007b1d */ /* 0x000fec0000010000 */
[----:B------:R3:W-:Y:S02]  /*2140*/  @UP1 UTMALDG.2D [UR16], [UR26] ;  /* 0x000000101a0015b4 */ /* 0x0007e40008008000 */
[----:B------:R-:W-:Y:S06]  /*2150*/  BAR.SYNC.DEFER_BLOCKING 0x0 ;  /* 0x0000000000007b1d */ /* 0x000fec0000010000 */
[----:B------:R-:W4:Y:S02]  /*2160*/  SYNCS.PHASECHK.TRANS64.TRYWAIT P0, [UR28+0x18000], R2 ;  /* 0x01800002ff0075a7 */ /* 0x000f24000800111c */
[----:B---34-:R-:W-:Y:S05]  /*2170*/  @!P0 BRA `(.L_x_63) ;  /* 0x0000000c00108947 */ /* 0x018fea0003800000 */
.L_x_80:
        /* <DEDUP_REMOVED lines=11> */
[----:B------:R-:W-:Y:S02]  /*2230*/  UIADD3 UR6, UP0, UPT, UR16, 0x2, URZ ;  /* 0x0000000210067890 */ /* 0x000fe4000ff1e0ff */
[----:B------:R-:W-:Y:S02]  /*2240*/  UIADD3 UR32, UP1, UPT, UR30, 0x80, URZ ;  /* 0x000000801e207890 */ /* 0x000fe4000ff3e0ff */
[----:B------:R-:W-:Y:S02]  /*2250*/  UIADD3 UR34, UP2, UPT, UR16, 0x4, URZ ;  /* 0x0000000410227890 */ /* 0x000fe4000ff5e0ff */
[----:B------:R-:W-:Y:S02]  /*2260*/  UIADD3 UR36, UP3, UPT, UR30, 0x100, URZ ;  /* 0x000001001e247890 */ /* 0x000fe4000ff7e0ff */
[----:B------:R-:W-:-:S02]  /*2270*/  UIADD3.X UR7, UPT, UPT, UR17, URZ, URZ, UP0, !UPT ;  /* 0x000000ff11077290 */ /* 0x000fc400087fe4ff */
[----:B------:R-:W-:Y:S02]  /*2280*/  UIADD3.X UR33, UPT, UPT, UR31, URZ, URZ, UP1, !UPT ;  /* 0x000000ff1f217290 */ /* 0x000fe40008ffe4ff */
[----:B------:R-:W-:Y:S02]  /*2290*/  UIADD3.X UR35, UPT, UPT, UR17, URZ, URZ, UP2, !UPT ;  /* 0x000000ff11237290 */ /* 0x000fe400097fe4ff */
[----:B------:R-:W-:Y:S01]  /*22a0*/  UIADD3.X UR37, UPT, UPT, UR31, URZ, URZ, UP3, !UPT ;  /* 0x000000ff1f257290 */ /* 0x000fe20009ffe4ff */
        /* <DEDUP_REMOVED lines=8> */
[----:B------:R3:W-:Y:S01]  /*2330*/  UTCHMMA gdesc[UR10], gdesc[UR12], tmem[UR23], tmem[UR38], idesc[UR39], UPT ;  /* 0x00ff260c0a0075ea */ /* 0x0007e2000b800017 */
[----:B------:R-:W-:Y:S01]  /*2340*/  UMOV UR44, 0x0 ;  /* 0x00000000002c7882 */ /* 0x000fe20000000000 */
[----:B------:R-:W-:Y:S01]  /*2350*/  UMOV UR45, 0x8110010 ;  /* 0x08110010002d7882 */ /* 0x000fe20000000000 */
[----:B------:R3:W-:Y:S01]  /*2360*/  UTCHMMA gdesc[UR16], gdesc[UR30], tmem[UR23], tmem[UR40], idesc[UR41], UPT ;  /* 0x00ff281e100075ea */ /* 0x0007e2000b800017 */
[----:B------:R3:W-:Y:S01]  /*2370*/  UTCHMMA gdesc[UR6], gdesc[UR32], tmem[UR23], tmem[UR42], idesc[UR43], UPT ;  /* 0x00ff2a20060075ea */ /* 0x0007e2000b800017 */
[----:B------:R3:W-:Y:S01]  /*2380*/  UTCHMMA gdesc[UR34], gdesc[UR36], tmem[UR23], tmem[UR44], idesc[UR45], UPT ;  /* 0x00ff2c24220075ea */ /* 0x0007e2000b800017 */
[----:B------:R-:W-:Y:S01]  /*2390*/  NOP ;  /* 0x0000000000007918 */ /* 0x000fe20000000000 */
.L_x_64:
[----:B------:R-:W-:Y:S01]  /*23a0*/  ELECT P0, URZ, PT ;  /* 0x0000000000ff782f */ /* 0x000fe20003800000 */
[----:B---3--:R-:W-:-:S03]  /*23b0*/  UIADD3 UR6, UPT, UPT, UR28, 0x18020, URZ ;  /* 0x000180201c067890 */ /* 0x008fc6000fffe0ff */
[----:B------:R-:W-:Y:S01]  /*23c0*/  ISETP.LT.U32.AND P0, PT, R68, 0x20, P0 ;  /* 0x000000204400780c */ /* 0x000fe20000701070 */
[----:B------:R-:W-:-:S12]  /*23d0*/  UMOV UR7, URZ ;  /* 0x000000ff00077c82 */ /* 0x000fd80008000000 */
[----:B------:R-:W-:Y:S01]  /*23e0*/  VOTEU.ANY UP0, P0 ;  /* 0x0000000000ff7886 */ /* 0x000fe20000000100 */
[----:B------:R-:W-:-:S04]  /*23f0*/  VOTEU.ANY UP1, P0 ;  /* 0x0000000000ff7886 */ /* 0x000fc80000020100 */
[----:B------:R-:W-:Y:S02]  /*2400*/  @UP0 UMOV UR6, UR6 ;  /* 0x0000000600060c82 */ /* 0x000fe40008000000 */
[----:B------:R3:W-:Y:S01]  /*2410*/  @UP1 UTCBAR [UR6], URZ ;  /* 0x000000ff060013e9 */ /* 0x0007e200080000ff */
[----:B------:R-:W-:Y:S06]  /*2420*/  BAR.SYNC.DEFER_BLOCKING 0x0 ;  /* 0x0000000000007b1d */ /* 0x000fec0000010000 */
[----:B------:R-:W4:Y:S02]  /*2430*/  SYNCS.PHASECHK.TRANS64.TRYWAIT P0, [UR28+0x18020], R2 ;  /* 0x01802002ff0075a7 */ /* 0x000f24000800111c */
[----:B---34-:R-:W-:Y:S05]  /*2440*/  @!P0 BRA `(.L_x_65) ;  /* 0x0000000800688947 */ /* 0x018fea0003800000 */
.L_x_81:
[----:B------:R-:W-:Y:S02]  /*2450*/  UIADD3 UR9, UPT, UPT, UR9, 0x1, URZ ;  /* 0x0000000109097890 */ /* 0x000fe4000fffe0ff */
[----:B------:R-:W-:Y:S02]  /*2460*/  UIADD3 UR14, UPT, UPT, UR14, 0x40, URZ ;  /* 0x000000400e0e7890 */ /* 0x000fe4000fffe0ff */
[----:B------:R-:W-:-:S04]  /*2470*/  UISETP.NE.U32.AND UP0, UPT, UR9, 0x4, UPT ;  /* 0x000000040900788c */ /* 0x000fc8000bf05070 */
[----:B------:R-:W-:Y:S02]  /*2480*/  USEL UR5, URZ, 0x1, UP0 ;  /* 0x00000001ff057887 */ /* 0x000fe40008000000 */
[----:B------:R-:W-:Y:S02]  /*2490*/  USEL UR9, UR9, URZ, UP0 ;  /* 0x000000ff09097287 */ /* 0x000fe40008000000 */
[----:B--2---:R-:W-:Y:S02]  /*24a0*/  UISETP.GE.AND UP0, UPT, UR14, UR29, UPT ;  /* 0x0000001d0e00728c */ /* 0x004fe4000bf06270 */
[----:B------:R-:W-:-:S07]  /*24b0*/  ULOP3.LUT UR4, UR4, UR5, URZ, 0x3c, !UPT ;  /* 0x0000000504047292 */ /* 0x000fce000f8e3cff */
[----:B------:R-:W-:Y:S05]  /*24c0*/  BRA.U !UP0, `(.L_x_66) ;  /* 0xfffffff908b47547 */ /* 0x000fea000b83ffff */
.L_x_59:
[----:B---34-:R-:W-:Y:S06]  /*24d0*/  BAR.SYNC.DEFER_BLOCKING 0x0 ;  /* 0x0000000000007b1d */ /* 0x018fec0000010000 */
[----:B------:R-:W-:Y:S04]  /*24e0*/  BSSY.RECONVERGENT B4, `(.L_x_67) ;  /* 0x0000004000047945 */ /* 0x000fe80003800200 */
[----:B------:R-:W-:Y:S05]  /*24f0*/  @P3 BRA `(.L_x_68) ;  /* 0x0000000000083947 */ /* 0x000fea0003800000 */
[----:B------:R-:W2:Y:S02]  /*2500*/  SYNCS.CCTL.IV [UR8+0x18000] ;  /* 0x01800000ff0079b1 */ /* 0x000ea40008000008 */
[----:B--2---:R-:W2:Y:S02]  /*2510*/  SYNCS.CCTL.IV [UR8+0x18020] ;  /* 0x01802000ff0079b1 */ /* 0x004ea40008000008 */
.L_x_68:
[----:B------:R-:W-:Y:S05]  /*2520*/  BSYNC.RECONVERGENT B4 ;  /* 0x0000000000047941 */ /* 0x000fea0003800200 */
.L_x_67:
[----:B--2---:R-:W-:Y:S06]  /*2530*/  BAR.SYNC.DEFER_BLOCKING 0x0 ;  /* 0x0000000000007b1d */ /* 0x004fec0000010000 */
[----:B------:R-:W-:Y:S04]  /*2540*/  BSSY.RECONVERGENT B4, `(.L_x_69) ;  /* 0x0000004000047945 */ /* 0x000fe80003800200 */
[----:B------:R-:W-:Y:S05]  /*2550*/  @P3 BRA `(.L_x_70) ;  /* 0x0000000000083947 */ /* 0x000fea0003800000 */
[----:B------:R-:W2:Y:S02]  /*2560*/  SYNCS.CCTL.IV [UR8+0x18008] ;  /* 0x01800800ff0079b1 */ /* 0x000ea40008000008 */
[----:B--2---:R-:W2:Y:S02]  /*2570*/  SYNCS.CCTL.IV [UR8+0x18028] ;  /* 0x01802800ff0079b1 */ /* 0x004ea40008000008 */
.L_x_70:
[----:B------:R-:W-:Y:S05]  /*2580*/  BSYNC.RECONVERGENT B4 ;  /* 0x0000000000047941 */ /* 0x000fea0003800200 */
.L_x_69:
[----:B--2---:R-:W-:Y:S06]  /*2590*/  BAR.SYNC.DEFER_BLOCKING 0x0 ;  /* 0x0000000000007b1d */ /* 0x004fec0000010000 */
[----:B------:R-:W-:Y:S04]  /*25a0*/  BSSY.RECONVERGENT B4, `(.L_x_71) ;  /* 0x0000004000047945 */ /* 0x000fe80003800200 */
[----:B------:R-:W-:Y:S05]  /*25b0*/  @P3 BRA `(.L_x_72) ;  /* 0x0000000000083947 */ /* 0x000fea0003800000 */
[----:B------:R-:W2:Y:S02]  /*25c0*/  SYNCS.CCTL.IV [UR8+0x18010] ;  /* 0x01801000ff0079b1 */ /* 0x000ea40008000008 */
[----:B--2---:R-:W2:Y:S02]  /*25d0*/  SYNCS.CCTL.IV [UR8+0x18030] ;  /* 0x01803000ff0079b1 */ /* 0x004ea40008000008 */
.L_x_72:
[----:B------:R-:W-:Y:S05]  /*25e0*/  BSYNC.RECONVERGENT B4 ;  /* 0x0000000000047941 */ /* 0x000fea0003800200 */
.L_x_71:
[----:B--2---:R-:W-:Y:S06]  /*25f0*/  BAR.SYNC.DEFER_BLOCKING 0x0 ;  /* 0x0000000000007b1d */ /* 0x004fec0000010000 */
[----:B------:R-:W-:Y:S04]  /*2600*/  BSSY.RECONVERGENT B4, `(.L_x_73) ;  /* 0x0000004000047945 */ /* 0x000fe80003800200 */
[----:B------:R-:W-:Y:S05]  /*2610*/  @P3 BRA `(.L_x_74) ;  /* 0x0000000000083947 */ /* 0x000fea0003800000 */
[----:B------:R-:W2:Y:S02]  /*2620*/  SYNCS.CCTL.IV [UR8+0x18018] ;  /* 0x01801800ff0079b1 */ /* 0x000ea40008000008 */
[----:B--2---:R-:W2:Y:S02]  /*2630*/  SYNCS.CCTL.IV [UR8+0x18038] ;  /* 0x01803800ff0079b1 */ /* 0x004ea40008000008 */
.L_x_74:
[----:B------:R-:W-:Y:S05]  /*2640*/  BSYNC.RECONVERGENT B4 ;  /* 0x0000000000047941 */ /* 0x000fea0003800200 */
.L_x_73:
[----:B------:R-:W-:Y:S01]  /*2650*/  USHF.L.U32 UR22, UR22, 0x15, URZ ;  /* 0x0000001516167899 */ /* 0x000fe200080006ff */
[C---:B------:R-:W-:Y:S01]  /*2660*/  IMAD.SHL.U32 R2, R0.reuse, 0x80, RZ ;  /* 0x0000008000027824 */ /* 0x040fe200078e00ff */
[----:B------:R-:W-:Y:S01]  /*2670*/  ELECT P0, URZ, PT ;  /* 0x0000000000ff782f */ /* 0x000fe20003800000 */
[----:B-----5:R-:W-:Y:S01]  /*2680*/  IMAD.SHL.U32 R3, R0, 0x10, RZ ;  /* 0x0000001000037824 */ /* 0x020fe200078e00ff */
[----:B------:R-:W-:Y:S02]  /*2690*/  ULOP3.LUT UR22, UR22, 0x600000, URZ, 0xc0, !UPT ;  /* 0x0060000016167892 */ /* 0x000fe4000f8ec0ff */
[----:B------:R-:W-:Y:S01]  /*26a0*/  LOP3.LUT R0, R2, 0x3f80, RZ, 0xc0, !PT ;  /* 0x00003f8002007812 */ /* 0x000fe200078ec0ff */
[----:B------:R-:W-:Y:S01]  /*26b0*/  UMOV UR9, UR18 ;  /* 0x0000001200097c82 */ /* 0x000fe20008000000 */
[----:B------:R-:W-:Y:S01]  /*26c0*/  UIADD3 UR22, UPT, UPT, UR23, UR22, URZ ;  /* 0x0000001617167290 */ /* 0x000fe2000fffe0ff */
[----:B------:R-:W-:Y:S01]  /*26d0*/  ISETP.LT.U32.AND P0, PT, R68, 0x20, P0 ;  /* 0x000000204400780c */ /* 0x000fe20000701070 */
[----:B------:R-:W-:Y:S01]  /*26e0*/  UMOV UR10, UR15 ;  /* 0x0000000f000a7c82 */ /* 0x000fe20008000000 */
[----:B------:R-:W-:-:S04]  /*26f0*/  LOP3.LUT R0, R0, 0x70, R3, 0xf8, !PT ;  /* 0x0000007000007812 */ /* 0x000fc800078ef803 */
[C---:B------:R-:W-:Y:S02]  /*2700*/  LOP3.LUT R2, R0.reuse, 0x10, RZ, 0x3c, !PT ;  /* 0x0000001000027812 */ /* 0x040fe400078e3cff */
[----:B------:R-:W3:Y:S01]  /*2710*/  LDTM.x64 R4, tmem[UR22] ;  /* 0x00000016000479ee */ /* 0x000ee20008340000 */
[----:B------:R-:W-:Y:S01]  /*2720*/  LOP3.LUT R3, R0, 0x20, RZ, 0x3c, !PT ;  /* 0x0000002000037812 */ /* 0x000fe200078e3cff */
[----:B------:R-:W-:-:S03]  /*2730*/  NOP ;  /* 0x0000000000007918 */ /* 0x000fc60000000000 */
[----:B---3--:R-:W-:Y:S01]  /*2740*/  VOTEU.ANY UP1, P0 ;  /* 0x0000000000ff7886 */ /* 0x008fe20000020100 */
[----:B------:R-:W-:Y:S01]  /*2750*/  VOTEU.ANY UP0, P0 ;  /* 0x0000000000ff7886 */ /* 0x000fe20000000100 */
[----:B------:R-:W-:Y:S02]  /*2760*/  F2FP.F16.F32.PACK_AB R4, R5, R4 ;  /* 0x000000040504723e */ /* 0x000fe400000000ff */
[----:B------:R-:W-:Y:S02]  /*2770*/  F2FP.F16.F32.PACK_AB R5, R7, R6 ;  /* 0x000000060705723e */ /* 0x000fe400000000ff */
[----:B------:R-:W-:Y:S02]  /*2780*/  F2FP.F16.F32.PACK_AB R12, R13, R12 ;  /* 0x0000000c0d0c723e */ /* 0x000fe400000000ff */
[----:B------:R-:W-:Y:S02]  /*2790*/  F2FP.F16.F32.PACK_AB R6, R9, R8 ;  /* 0x000000080906723e */ /* 0x000fe400000000ff */
[----:B------:R-:W-:-:S02]  /*27a0*/  F2FP.F16.F32.PACK_AB R7, R11, R10 ;  /* 0x0000000a0b07723e */ /* 0x000fc400000000ff */
[----:B------:R-:W-:Y:S02]  /*27b0*/  F2FP.F16.F32.PACK_AB R13, R15, R14 ;  /* 0x0000000e0f0d723e */ /* 0x000fe400000000ff */
[----:B------:R-:W-:Y:S01]  /*27c0*/  F2FP.F16.F32.PACK_AB R20, R21, R20 ;  /* 0x000000141514723e */ /* 0x000fe200000000ff */
[----:B--2---:R2:W-:Y:S01]  /*27d0*/  STS.128 [R0+UR8], R4 ;  /* 0x0000000400007988 */ /* 0x0045e20008000c08 */
[----:B------:R-:W-:Y:S02]  /*27e0*/  F2FP.F16.F32.PACK_AB R14, R17, R16 ;  /* 0x00000010110e723e */ /* 0x000fe400000000ff */
[----:B------:R-:W-:Y:S02]  /*27f0*/  F2FP.F16.F32.PACK_AB R15, R19, R18 ;  /* 0x00000012130f723e */ /* 0x000fe400000000ff */
[----:B------:R-:W-:Y:S02]  /*2800*/  F2FP.F16.F32.PACK_AB R21, R23, R22 ;  /* 0x000000161715723e */ /* 0x000fe400000000ff */
[----:B------:R-:W-:Y:S01]  /*2810*/  F2FP.F16.F32.PACK_AB R28, R29, R28 ;  /* 0x0000001c1d1c723e */ /* 0x000fe200000000ff */
[----:B------:R2:W-:Y:S01]  /*2820*/  STS.128 [R2+UR8], R12 ;  /* 0x0000000c02007988 */ /* 0x0005e20008000c08 */
[----:B------:R-:W-:-:S02]  /*2830*/  F2FP.F16.F32.PACK_AB R22, R25, R24 ;  /* 0x000000181916723e */ /* 0x000fc400000000ff */
[----:B------:R-:W-:Y:S02]  /*2840*/  F2FP.F16.F32.PACK_AB R23, R27, R26 ;  /* 0x0000001a1b17723e */ /* 0x000fe400000000ff */
[----:B------:R-:W-:Y:S02]  /*2850*/  F2FP.F16.F32.PACK_AB R29, R31, R30 ;  /* 0x0000001e1f1d723e */ /* 0x000fe400000000ff */
[----:B------:R-:W-:Y:S01]  /*2860*/  F2FP.F16.F32.PACK_AB R36, R37, R36 ;  /* 0x000000242524723e */ /* 0x000fe200000000ff */
[----:B------:R2:W-:Y:S01]  /*2870*/  STS.128 [R3+UR8], R20 ;  /* 0x0000001403007988 */ /* 0x0005e20008000c08 */
[----:B------:R-:W-:Y:S02]  /*2880*/  F2FP.F16.F32.PACK_AB R30, R33, R32 ;  /* 0x00000020211e723e */ /* 0x000fe400000000ff */
[----:B------:R-:W-:Y:S02]  /*2890*/  F2FP.F16.F32.PACK_AB R31, R35, R34 ;  /* 0x00000022231f723e */ /* 0x000fe400000000ff */
[----:B------:R-:W-:-:S02]  /*28a0*/  F2FP.F16.F32.PACK_AB R37, R39, R38 ;  /* 0x000000262725723e */ /* 0x000fc400000000ff */
[----:B------:R-:W-:Y:S02]  /*28b0*/  F2FP.F16.F32.PACK_AB R44, R45, R44 ;  /* 0x0000002c2d2c723e */ /* 0x000fe400000000ff */
[----:B------:R-:W-:Y:S02]  /*28c0*/  LOP3.LUT R8, R0, 0x30, RZ, 0x3c, !PT ;  /* 0x0000003000087812 */ /* 0x000fe400078e3cff */
[----:B------:R-:W-:Y:S02]  /*28d0*/  F2FP.F16.F32.PACK_AB R38, R41, R40 ;  /* 0x000000282926723e */ /* 0x000fe400000000ff */
[----:B------:R-:W-:Y:S01]  /*28e0*/  F2FP.F16.F32.PACK_AB R39, R43, R42 ;  /* 0x0000002a2b27723e */ /* 0x000fe200000000ff */
[----:B------:R2:W-:Y:S01]  /*28f0*/  STS.128 [R8+UR8], R28 ;  /* 0x0000001c08007988 */ /* 0x0005e20008000c08 */
[----:B------:R-:W-:Y:S02]  /*2900*/  F2FP.F16.F32.PACK_AB R45, R47, R46 ;  /* 0x0000002e2f2d723e */ /* 0x000fe400000000ff */
[----:B------:R-:W-:-:S02]  /*2910*/  F2FP.F16.F32.PACK_AB R52, R53, R52 ;  /* 0x000000343534723e */ /* 0x000fc400000000ff */
[C---:B------:R-:W-:Y:S02]  /*2920*/  LOP3.LUT R9, R0.reuse, 0x40, RZ, 0x3c, !PT ;  /* 0x0000004000097812 */ /* 0x040fe400078e3cff */
[----:B------:R-:W-:Y:S02]  /*2930*/  F2FP.F16.F32.PACK_AB R46, R49, R48 ;  /* 0x00000030312e723e */ /* 0x000fe400000000ff */
[----:B------:R-:W-:Y:S01]  /*2940*/  F2FP.F16.F32.PACK_AB R47, R51, R50 ;  /* 0x00000032332f723e */ /* 0x000fe200000000ff */
[----:B------:R2:W-:Y:S01]  /*2950*/  STS.128 [R9+UR8], R36 ;  /* 0x0000002409007988 */ /* 0x0005e20008000c08 */
[----:B------:R-:W-:Y:S02]  /*2960*/  F2FP.F16.F32.PACK_AB R53, R55, R54 ;  /* 0x000000363735723e */ /* 0x000fe400000000ff */
[----:B------:R-:W-:Y:S02]  /*2970*/  F2FP.F16.F32.PACK_AB R60, R61, R60 ;  /* 0x0000003c3d3c723e */ /* 0x000fe400000000ff */
[----:B------:R-:W-:-:S02]  /*2980*/  LOP3.LUT R10, R0, 0x50, RZ, 0x3c, !PT ;  /* 0x00000050000a7812 */ /* 0x000fc400078e3cff */
[----:B------:R-:W-:Y:S02]  /*2990*/  F2FP.F16.F32.PACK_AB R54, R57, R56 ;  /* 0x000000383936723e */ /* 0x000fe400000000ff */
[----:B------:R-:W-:Y:S01]  /*29a0*/  F2FP.F16.F32.PACK_AB R55, R59, R58 ;  /* 0x0000003a3b37723e */ /* 0x000fe200000000ff */
[----:B------:R2:W-:Y:S01]  /*29b0*/  STS.128 [R10+UR8], R44 ;  /* 0x0000002c0a007988 */ /* 0x0005e20008000c08 */
[----:B------:R-:W-:Y:S02]  /*29c0*/  F2FP.F16.F32.PACK_AB R61, R63, R62 ;  /* 0x0000003e3f3d723e */ /* 0x000fe400000000ff */
[C---:B------:R-:W-:Y:S02]  /*29d0*/  LOP3.LUT R11, R0.reuse, 0x60, RZ, 0x3c, !PT ;  /* 0x00000060000b7812 */ /* 0x040fe400078e3cff */
[----:B------:R-:W-:Y:S02]  /*29e0*/  F2FP.F16.F32.PACK_AB R62, R65, R64 ;  /* 0x00000040413e723e */ /* 0x000fe400000000ff */
[----:B------:R-:W-:Y:S01]  /*29f0*/  F2FP.F16.F32.PACK_AB R63, R67, R66 ;  /* 0x00000042433f723e */ /* 0x000fe200000000ff */
[----:B------:R2:W-:Y:S01]  /*2a00*/  STS.128 [R11+UR8], R52 ;  /* 0x000000340b007988 */ /* 0x0005e20008000c08 */
[----:B------:R-:W-:-:S05]  /*2a10*/  LOP3.LUT R16, R0, 0x70, RZ, 0x3c, !PT ;  /* 0x0000007000107812 */ /* 0x000fca00078e3cff */
[----:B------:R2:W-:Y:S01]  /*2a20*/  STS.128 [R16+UR8], R60 ;  /* 0x0000003c10007988 */ /* 0x0005e20008000c08 */
[----:B------:R3:W-:Y:S06]  /*2a30*/  MEMBAR.ALL.CTA ;  /* 0x0000000000007992 */ /* 0x0007ec0000008000 */
[----:B---3--:R-:W3:Y:S02]  /*2a40*/  FENCE.VIEW.ASYNC.S ;  /* 0x00000000000073c6 */ /* 0x008ee40000000000 */
[----:B---3--:R-:W-:Y:S06]  /*2a50*/  BAR.SYNC.DEFER_BLOCKING 0x0 ;  /* 0x0000000000007b1d */ /* 0x008fec0000010000 */
[----:B------:R2:W-:Y:S01]  /*2a60*/  @UP1 UTMASTG.2D [UR8], [UR20] ;  /* 0x00000008140013b5 */ /* 0x0005e20008008000 */
[----:B------:R0:W-:Y:S01]  /*2a70*/  UTMACMDFLUSH ;  /* 0x00000000000079b7 */ /* 0x0001e20000000000 */
[----:B------:R-:W-:-:S04]  /*2a80*/  DEPBAR.LE SB0, 0x0 ;  /* 0x000080000000791a */ /* 0x000fc80000000000 */
[----:B------:R-:W-:Y:S08]  /*2a90*/  BAR.SYNC.DEFER_BLOCKING 0x0 ;  /* 0x0000000000007b1d */ /* 0x000ff00000010000 */
[----:B------:R-:W-:Y:S06]  /*2aa0*/  BAR.SYNC.DEFER_BLOCKING 0x0 ;  /* 0x0000000000007b1d */ /* 0x000fec0000010000 */
[----:B--2---:R-:W-:Y:S05]  /*2ab0*/  @P2 BRA `(.L_x_75) ;  /* 0x0000000000a02947 */ /* 0x004fea0003800000 */
[----:B------:R-:W2:Y:S01]  /*2ac0*/  S2UR UR5, SR_CgaCtaId ;  /* 0x00000000000579c3 */ /* 0x000ea20000008800 */
[----:B------:R-:W-:Y:S01]  /*2ad0*/  NOP ;  /* 0x0000000000007918 */ /* 0x000fe20000000000 */
[----:B------:R-:W-:Y:S01]  /*2ae0*/  UMOV UR4, 0x50 ;  /* 0x0000005000047882 */ /* 0x000fe20000000000 */
[----:B------:R-:W-:Y:S02]  /*2af0*/  IMAD.U32 R0, RZ, RZ, UR23 ;  /* 0x00000017ff007e24 */ /* 0x000fe4000f8e00ff */
[----:B------:R-:W-:Y:S02]  /*2b00*/  IMAD.MOV.U32 R3, RZ, RZ, 0x3 ;  /* 0x00000003ff037424 */ /* 0x000fe400078e00ff */
[----:B------:R-:W-:Y:S01]  /*2b10*/  IMAD.MOV.U32 R7, RZ, RZ, 0x1 ;  /* 0x00000001ff077424 */ /* 0x000fe200078e00ff */
[----:B------:R-:W-:-:S04]  /*2b20*/  LOP3.LUT R0, R0, 0xffff, RZ, 0xc0, !PT ;  /* 0x0000ffff00007812 */ /* 0x000fc800078ec0ff */
[----:B------:R-:W-:-:S05]  /*2b30*/  SHF.R.U32.HI R0, RZ, 0x5, R0 ;  /* 0x00000005ff007819 */ /* 0x000fca0000011600 */
[----:B------:R-:W-:Y:S01]  /*2b40*/  VIADD R2, R0, 0x10 ;  /* 0x0000001000027836 */ /* 0x000fe20000000000 */
[----:B------:R-:W-:Y:S01]  /*2b50*/  SHF.L.U32 R0, R3, R0, RZ ;  /* 0x0000000003007219 */ /* 0x000fe200000006ff */
[----:B--2---:R-:W-:-:S03]  /*2b60*/  ULEA UR6, UR5, UR4, 0x18 ;  /* 0x0000000405067291 */ /* 0x004fc6000f8ec0ff */
[----:B------:R-:W-:-:S04]  /*2b70*/  SHF.L.U32 R3, R7, R2, RZ ;  /* 0x0000000207037219 */ /* 0x000fc800000006ff */
[----:B------:R-:W-:Y:S02]  /*2b80*/  LOP3.LUT R0, R3, R0, RZ, 0xfc, !PT ;  /* 0x0000000003007212 */ /* 0x000fe400078efcff */
[----:B------:R-:W2:Y:S02]  /*2b90*/  LDS R5, [UR6] ;  /* 0x00000006ff057984 */ /* 0x000ea40008000800 */
[C---:B------:R-:W-:Y:S02]  /*2ba0*/  LOP3.LUT R2, R0.reuse, 0xffff, RZ, 0xc0, !PT ;  /* 0x0000ffff00027812 */ /* 0x040fe400078ec0ff */
[----:B--2---:R-:W-:-:S04]  /*2bb0*/  LOP3.LUT R3, R0, 0xffff, R5, 0x80, !PT ;  /* 0x0000ffff00037812 */ /* 0x004fc800078e8005 */
[----:B------:R-:W-:-:S13]  /*2bc0*/  ISETP.NE.AND P0, PT, R3, R2, PT ;  /* 0x000000020300720c */ /* 0x000fda0003f05270 */
[----:B------:R-:W-:Y:S05]  /*2bd0*/  @P0 BRA `(.L_x_76) ;  /* 0x0000000000500947 */ /* 0x000fea0003800000 */
[----:B------:R-:W-:Y:S02]  /*2be0*/  SHF.R.U32.HI R5, RZ, 0x10, R5 ;  /* 0x00000010ff057819 */ /* 0x000fe40000011605 */
[----:B------:R-:W-:-:S04]  /*2bf0*/  SHF.R.U32.HI R2, RZ, 0x10, R0 ;  /* 0x00000010ff027819 */ /* 0x000fc80000011600 */
[----:B------:R-:W-:-:S04]  /*2c00*/  LOP3.LUT R5, R5, R2, RZ, 0xc0, !PT ;  /* 0x0000000205057212 */ /* 0x000fc800078ec0ff */
[----:B------:R-:W-:-:S13]  /*2c10*/  ISETP.NE.AND P0, PT, R5, R2, PT ;  /* 0x000000020500720c */ /* 0x000fda0003f05270 */
[----:B------:R-:W-:Y:S05]  /*2c20*/  @P0 BRA `(.L_x_77) ;  /* 0x0000000000300947 */ /* 0x000fea0003800000 */
[----:B------:R-:W-:Y:S01]  /*2c30*/  R2UR UR4, R0 ;  /* 0x00000000000472ca */ /* 0x000fe200000e0000 */
[----:B------:R-:W-:Y:S01]  /*2c40*/  VOTEU.ANY UR5, UPT, PT ;  /* 0x0000000000057886 */ /* 0x000fe200038e0100 */
[----:B------:R-:W2:Y:S01]  /*2c50*/  S2R R0, SR_LANEID ;  /* 0x0000000000007919 */ /* 0x000ea20000000000 */
[----:B------:R-:W-:-:S10]  /*2c60*/  UFLO.U32 UR5, UR5 ;  /* 0x00000005000572bd */ /* 0x000fd400080e0000 */
[----:B------:R-:W-:-:S06]  /*2c70*/  ULOP3.LUT UR4, URZ, UR4, URZ, 0x33, !UPT ;  /* 0x00000004ff047292 */ /* 0x000fcc000f8e33ff */
[----:B------:R-:W-:-:S04]  /*2c80*/  IMAD.U32 R2, RZ, RZ, UR4 ;  /* 0x00000004ff027e24 */ /* 0x000fc8000f8e00ff */
[----:B------:R-:W3:Y:S02]  /*2c90*/  REDUX UR7, R2 ;  /* 0x00000000020773c4 */ /* 0x000ee40000000000 */
[----:B------:R4:W-:Y:S01]  /*2ca0*/  UTCATOMSWS.AND URZ, UR4 ;  /* 0x0000000400ff79e3 */ /* 0x0009e20008000000 */
[----:B--2---:R-:W-:Y:S01]  /*2cb0*/  ISETP.EQ.U32.AND P0, PT, R0, UR5, PT ;  /* 0x0000000500007c0c */ /* 0x004fe2000bf02070 */
[----:B---3--:R-:W-:-:S12]  /*2cc0*/  IMAD.U32 R0, RZ, RZ, UR7 ;  /* 0x00000007ff007e24 */ /* 0x008fd8000f8e00ff */
[----:B------:R4:W-:Y:S01]  /*2cd0*/  @P0 ATOMS.AND RZ, [UR6], R0 ;  /* 0x00000000ffff098c */ /* 0x0009e2000a800006 */
[----:B------:R-:W-:Y:S05]  /*2ce0*/  BRA `(.L_x_75) ;  /* 0x0000000000147947 */ /* 0x000fea0003800000 */
.L_x_77:
[----:B------:R-:W-:-:S07]  /*2cf0*/  MOV R2, 0x2d10 ;  /* 0x00002d1000027802 */ /* 0x000fce0000000f00 */
[----:B-1----:R-:W-:Y:S05]  /*2d00*/  CALL.REL.NOINC `($__internal_0_$__cuda_sm10x_tcgen05_guardrail_trap_col_being_dealloced_not_returned_by_alloc) ;  /* 0x0000000000447944 */ /* 0x002fea0003c00000 */
[----:B------:R-:W-:Y:S05]  /*2d10*/  BRA `(.L_x_75) ;  /* 0x0000000000087947 */ /* 0x000fea0003800000 */
.L_x_76:
[----:B------:R-:W-:-:S07]  /*2d20*/  MOV R2, 0x2d40 ;  /* 0x00002d4000027802 */ /* 0x000fce0000000f00 */
[----:B-1----:R-:W-:Y:S05]  /*2d30*/  CALL.REL.NOINC `($__internal_2_$__cuda_sm10x_tcgen05_guardrail_trap_unallocated_columns_being_dealloced) ;  /* 0x0000000000507944 */ /* 0x002fea0003c00000 */
.L_x_75:
[----:B------:R-:W-:Y:S01]  /*2d40*/  NOP ;  /* 0x0000000000007918 */ /* 0x000fe20000000000 */
[----:B----4-:R-:W-:Y:S05]  /*2d50*/  EXIT ;  /* 0x000000000000794d */ /* 0x010fea0003800000 */
.L_x_60:
[----:B------:R-:W2:Y:S02]  /*2d60*/  SYNCS.PHASECHK.TRANS64.TRYWAIT P0, [UR8+0x18000], RZ ;  /* 0x018000ffff0075a7 */ /* 0x000ea40008001108 */
[----:B--2---:R-:W-:Y:S05]  /*2d70*/  @!P0 BRA `(.L_x_60) ;  /* 0xfffffffc00f88947 */ /* 0x004fea000383ffff */
[----:B------:R-:W-:Y:S05]  /*2d80*/  BRA `(.L_x_78) ;  /* 0xffffffec00c87947 */ /* 0x000fea000383ffff */
.L_x_62:
[----:B------:R-:W2:Y:S02]  /*2d90*/  SYNCS.PHASECHK.TRANS64.TRYWAIT P1, [UR8+0x18020], RZ ;  /* 0x018020ffff0075a7 */ /* 0x000ea40008021108 */
[----:B--2---:R-:W-:Y:S05]  /*2da0*/  @!P1 BRA `(.L_x_62) ;  /* 0xfffffffc00f89947 */ /* 0x004fea000383ffff */
[----:B------:R-:W-:Y:S05]  /*2db0*/  BRA `(.L_x_79) ;  /* 0xfffffff000647947 */ /* 0x000fea000383ffff */
.L_x_63:
[----:B------:R-:W3:Y:S02]  /*2dc0*/  SYNCS.PHASECHK.TRANS64.TRYWAIT P0, [UR28+0x18000], R2 ;  /* 0x01800002ff0075a7 */ /* 0x000ee4000800111c */
[----:B---3--:R-:W-:Y:S05]  /*2dd0*/  @!P0 BRA `(.L_x_63) ;  /* 0xfffffffc00f88947 */ /* 0x008fea000383ffff */
[----:B------:R-:W-:Y:S05]  /*2de0*/  BRA `(.L_x_80) ;  /* 0xfffffff000e47947 */ /* 0x000fea000383ffff */
.L_x_65:
[----:B------:R-:W3:Y:S02]  /*2df0*/  SYNCS.PHASECHK.TRANS64.TRYWAIT P0, [UR28+0x18020], R2 ;  /* 0x01802002ff0075a7 */ /* 0x000ee4000800111c */
[----:B---3--:R-:W-:Y:S05]  /*2e00*/  @!P0 BRA `(.L_x_65) ;  /* 0xfffffffc00f88947 */ /* 0x008fea000383ffff */
[----:B------:R-:W-:Y:S05]  /*2e10*/  BRA `(.L_x_81) ;  /* 0xfffffff4008c7947 */ /* 0x000fea000383ffff */
        .weak           $__internal_0_$__cuda_sm10x_tcgen05_guardrail_trap_col_being_dealloced_not_returned_by_alloc
        .type           $__internal_0_$__cuda_sm10x_tcgen05_guardrail_trap_col_being_dealloced_not_returned_by_alloc,@function
        .size           $__internal_0_$__cuda_sm10x_tcgen05_guardrail_trap_col_being_dealloced_not_returned_by_alloc,($__internal_1_$__cuda_sm10x_tcgen05_guardrail_trap_phase_invalid_during_alloc - $__internal_0_$__cuda_sm10x_tcgen05_guardrail_trap_col_being_dealloced_not_returned_by_alloc)
$__internal_0_$__cuda_sm10x_tcgen05_guardrail_trap_col_being_dealloced_not_returned_by_alloc:
[----:B------:R-:W-:Y:S05]  /*2e20*/  BPT.TRAP 0x1 ;  /* 0x000000040000795c */ /* 0x000fea0000300000 */
[----:B------:R-:W-:-:S04]  /*2e30*/  IMAD.MOV.U32 R3, RZ, RZ, 0x0 ;  /* 0x00000000ff037424 */ /* 0x000fc800078e00ff */
[----:B------:R-:W-:Y:S05]  /*2e40*/  RET.REL.NODEC R2 `(gluon_tcgen05) ;  /* 0xffffffd0026c7950 */ /* 0x000fea0003c3ffff */
        .weak           $__internal_1_$__cuda_sm10x_tcgen05_guardrail_trap_phase_invalid_during_alloc
        .type           $__internal_1_$__cuda_sm10x_tcgen05_guardrail_trap_phase_invalid_during_alloc,@function
        .size           $__internal_1_$__cuda_sm10x_tcgen05_guardrail_trap_phase_invalid_during_alloc,($__internal_2_$__cuda_sm10x_tcgen05_guardrail_trap_unallocated_columns_being_dealloced - $__internal_1_$__cuda_sm10x_tcgen05_guardrail_trap_phase_invalid_during_alloc)
$__internal_1_$__cuda_sm10x_tcgen05_guardrail_trap_phase_invalid_during_alloc:
[----:B------:R-:W-:Y:S05]  /*2e50*/  BPT.TRAP 0x1 ;  /* 0x000000040000795c */ /* 0x000fea0000300000 */
[----:B------:R-:W-:-:S04]  /*2e60*/  IMAD.MOV.U32 R3, RZ, RZ, 0x0 ;  /* 0x00000000ff037424 */ /* 0x000fc800078e00ff */
[----:B------:R-:W-:Y:S05]  /*2e70*/  RET.REL.NODEC R2 `(gluon_tcgen05) ;  /* 0xffffffd002607950 */ /* 0x000fea0003c3ffff */
        .weak           $__internal_2_$__cuda_sm10x_tcgen05_guardrail_trap_unallocated_columns_being_dealloced
        .type           $__internal_2_$__cuda_sm10x_tcgen05_guardrail_trap_unallocated_columns_being_dealloced,@function
        .size           $__internal_2_$__cuda_sm10x_tcgen05_guardrail_trap_unallocated_columns_being_dealloced,(.L_x_85 - $__internal_2_$__cuda_sm10x_tcgen05_guardrail_trap_unallocated_columns_being_dealloced)
$__internal_2_$__cuda_sm10x_tcgen05_guardrail_trap_unallocated_columns_being_dealloced:
[----:B------:R-:W-:Y:S05]  /*2e80*/  BPT.TRAP 0x1 ;  /* 0x000000040000795c */ /* 0x000fea0000300000 */
[----:B------:R-:W-:-:S04]  /*2e90*/  IMAD.MOV.U32 R3, RZ, RZ, 0x0 ;  /* 0x00000000ff037424 */ /* 0x000fc800078e00ff */
[----:B------:R-:W-:Y:S05]  /*2ea0*/  RET.REL.NODEC R2 `(gluon_tcgen05) ;  /* 0xffffffd002547950 */ /* 0x000fea0003c3ffff */
.L_x_82:
[----:B------:R-:W-:-:S00]  /*2eb0*/  BRA `(.L_x_82) ;  /* 0xfffffffc00fc7947 */ /* 0x000fc0000383ffff */
[----:B------:R-:W-:-:S00]  /*2ec0*/  NOP ;  /* 0x0000000000007918 */ /* 0x000fc00000000000 */
        /* <DEDUP_REMOVED lines=11> */
.L_x_85:


//--------------------- .nv.shared.gluon_tcgen05  --------------------------
	.section	.nv.shared.gluon_tcgen05,"aw",@nobits
	.sectionflags	@""
	.align	16
	.zero		1024


//--------------------- .nv.shared.reserved.0     --------------------------
	.section	.nv.shared.reserved.0,"aw",@nobits
	.align	8
	.weak		__nv_reservedSMEM_offset_0_alias
	.size		__nv_reservedSMEM_offset_0_alias, 0, 64
	.other		__nv_reservedSMEM_offset_0_alias,@"STO_CUDA_RESERVED_SHARED STV_DEFAULT"
__nv_reservedSMEM_offset_0_alias:
	.zero		0
.nv.shared.reserved.0:
	.zero		64
	.weak		__nv_reservedSMEM_allocation_phase
	.type		__nv_reservedSMEM_allocation_phase,@object
	.size		__nv_reservedSMEM_allocation_phase,(.L_0 - __nv_reservedSMEM_allocation_phase)
__nv_reservedSMEM_allocation_phase:
	.zero		1
.L_0:
	.zero		7
	.weak		__nv_reservedSMEM_devtool_atexit_pc
	.type		__nv_reservedSMEM_devtool_atexit_pc,@object
	.size		__nv_reservedSMEM_devtool_atexit_pc,(__nv_reservedSMEM_allocation_mask - __nv_reservedSMEM_devtool_atexit_pc)
__nv_reservedSMEM_devtool_atexit_pc:
	.zero		8
	.weak		__nv_reservedSMEM_allocation_mask
	.type		__nv_reservedSMEM_allocation_mask,@object
	.size		__nv_reservedSMEM_allocation_mask,(.L_2 - __nv_reservedSMEM_allocation_mask)
__nv_reservedSMEM_allocation_mask:
	.zero		4
.L_2:


//--------------------- .nv.constant0.gluon_tcgen05 --------------------------
	.section	.nv.constant0.gluon_tcgen05,"a",@progbits
	.sectionflags	@""
	.align	4
.nv.constant0.gluon_tcgen05:
	.zero		976


//--------------------- SYMBOLS --------------------------

	.type		.nv.reservedSmem.offset0,@object
	.size		.nv.reservedSmem.offset0,0x4
	.type		.nv.reservedSmem.cap,@object
	.size		.nv.reservedSmem.cap,0x4
